//
// Generated by NVIDIA NVVM Compiler
//
// Compiler Build ID: CL-36424714
// Cuda compilation tools, release 13.0, V13.0.88
// Based on NVVM 20.0.0
//

.version 9.0
.target sm_100
.address_size 64

	// .globl	_Z13matrixMultGPUPfS_S_iii
.extern .shared .align 16 .b8 shmem[];

.visible .entry _Z13matrixMultGPUPfS_S_iii(
	.param .u64 .ptr .align 1 _Z13matrixMultGPUPfS_S_iii_param_0,
	.param .u64 .ptr .align 1 _Z13matrixMultGPUPfS_S_iii_param_1,
	.param .u64 .ptr .align 1 _Z13matrixMultGPUPfS_S_iii_param_2,
	.param .u32 _Z13matrixMultGPUPfS_S_iii_param_3,
	.param .u32 _Z13matrixMultGPUPfS_S_iii_param_4,
	.param .u32 _Z13matrixMultGPUPfS_S_iii_param_5
)
{
	.reg .pred 	%p<13>;
	.reg .b32 	%r<41>;
	.reg .b32 	%f<68>;
	.reg .b64 	%rd<53>;

	ld.param.u64 	%rd7, [_Z13matrixMultGPUPfS_S_iii_param_0];
	ld.param.u64 	%rd8, [_Z13matrixMultGPUPfS_S_iii_param_1];
	ld.param.u64 	%rd6, [_Z13matrixMultGPUPfS_S_iii_param_2];
	ld.param.u32 	%r20, [_Z13matrixMultGPUPfS_S_iii_param_3];
	ld.param.u32 	%r18, [_Z13matrixMultGPUPfS_S_iii_param_4];
	ld.param.u32 	%r19, [_Z13matrixMultGPUPfS_S_iii_param_5];
	cvta.to.global.u64 	%rd1, %rd8;
	cvta.to.global.u64 	%rd2, %rd7;
	mov.u32 	%r21, %ctaid.y;
	mov.u32 	%r22, %ntid.y;
	mov.u32 	%r23, %tid.y;
	mad.lo.s32 	%r1, %r21, %r22, %r23;
	mov.u32 	%r24, %ctaid.x;
	mov.u32 	%r25, %ntid.x;
	mov.u32 	%r26, %tid.x;
	mad.lo.s32 	%r2, %r24, %r25, %r26;
	setp.ge.s32 	%p1, %r1, %r20;
	setp.ge.s32 	%p2, %r2, %r19;
	or.pred  	%p3, %p1, %p2;
	@%p3 bra 	$L__BB0_14;
	setp.lt.s32 	%p4, %r18, 1;
	mov.f32 	%f67, 0f00000000;
	@%p4 bra 	$L__BB0_13;
	mul.lo.s32 	%r3, %r18, %r1;
	and.b32  	%r4, %r18, 7;
	setp.lt.u32 	%p5, %r18, 8;
	mov.f32 	%f67, 0f00000000;
	mov.b32 	%r39, 0;
	@%p5 bra 	$L__BB0_5;
	and.b32  	%r39, %r18, 2147483640;
	neg.s32 	%r37, %r39;
	shl.b32 	%r7, %r19, 3;
	mul.wide.u32 	%rd9, %r3, 4;
	add.s64 	%rd10, %rd9, %rd2;
	add.s64 	%rd52, %rd10, 16;
	mov.f32 	%f67, 0f00000000;
	mul.wide.s32 	%rd13, %r19, 4;
	mov.u32 	%r36, %r2;
$L__BB0_4:
	.pragma "nounroll";
	ld.global.f32 	%f17, [%rd52+-16];
	mul.wide.s32 	%rd11, %r36, 4;
	add.s64 	%rd12, %rd1, %rd11;
	ld.global.f32 	%f18, [%rd12];
	fma.rn.f32 	%f19, %f17, %f18, %f67;
	ld.global.f32 	%f20, [%rd52+-12];
	add.s64 	%rd14, %rd12, %rd13;
	ld.global.f32 	%f21, [%rd14];
	fma.rn.f32 	%f22, %f20, %f21, %f19;
	ld.global.f32 	%f23, [%rd52+-8];
	add.s64 	%rd15, %rd14, %rd13;
	ld.global.f32 	%f24, [%rd15];
	fma.rn.f32 	%f25, %f23, %f24, %f22;
	ld.global.f32 	%f26, [%rd52+-4];
	add.s64 	%rd16, %rd15, %rd13;
	ld.global.f32 	%f27, [%rd16];
	fma.rn.f32 	%f28, %f26, %f27, %f25;
	ld.global.f32 	%f29, [%rd52];
	add.s64 	%rd17, %rd16, %rd13;
	ld.global.f32 	%f30, [%rd17];
	fma.rn.f32 	%f31, %f29, %f30, %f28;
	ld.global.f32 	%f32, [%rd52+4];
	add.s64 	%rd18, %rd17, %rd13;
	ld.global.f32 	%f33, [%rd18];
	fma.rn.f32 	%f34, %f32, %f33, %f31;
	ld.global.f32 	%f35, [%rd52+8];
	add.s64 	%rd19, %rd18, %rd13;
	ld.global.f32 	%f36, [%rd19];
	fma.rn.f32 	%f37, %f35, %f36, %f34;
	ld.global.f32 	%f38, [%rd52+12];
	add.s64 	%rd20, %rd19, %rd13;
	ld.global.f32 	%f39, [%rd20];
	fma.rn.f32 	%f67, %f38, %f39, %f37;
	add.s32 	%r37, %r37, 8;
	add.s32 	%r36, %r36, %r7;
	add.s64 	%rd52, %rd52, 32;
	setp.ne.s32 	%p6, %r37, 0;
	@%p6 bra 	$L__BB0_4;
$L__BB0_5:
	setp.eq.s32 	%p7, %r4, 0;
	@%p7 bra 	$L__BB0_13;
	and.b32  	%r13, %r18, 3;
	setp.lt.u32 	%p8, %r4, 4;
	@%p8 bra 	$L__BB0_8;
	add.s32 	%r28, %r39, %r3;
	mul.wide.u32 	%rd21, %r28, 4;
	add.s64 	%rd22, %rd2, %rd21;
	ld.global.f32 	%f41, [%rd22];
	mad.lo.s32 	%r29, %r39, %r19, %r2;
	mul.wide.s32 	%rd23, %r29, 4;
	add.s64 	%rd24, %rd1, %rd23;
	ld.global.f32 	%f42, [%rd24];
	fma.rn.f32 	%f43, %f41, %f42, %f67;
	cvt.u64.u32 	%rd25, %r3;
	cvt.u64.u32 	%rd26, %r39;
	add.s64 	%rd27, %rd26, %rd25;
	shl.b64 	%rd28, %rd27, 2;
	add.s64 	%rd29, %rd2, %rd28;
	ld.global.f32 	%f44, [%rd29+4];
	mul.wide.s32 	%rd30, %r19, 4;
	add.s64 	%rd31, %rd24, %rd30;
	ld.global.f32 	%f45, [%rd31];
	fma.rn.f32 	%f46, %f44, %f45, %f43;
	ld.global.f32 	%f47, [%rd29+8];
	add.s64 	%rd32, %rd31, %rd30;
	ld.global.f32 	%f48, [%rd32];
	fma.rn.f32 	%f49, %f47, %f48, %f46;
	ld.global.f32 	%f50, [%rd29+12];
	add.s64 	%rd33, %rd32, %rd30;
	ld.global.f32 	%f51, [%rd33];
	fma.rn.f32 	%f67, %f50, %f51, %f49;
	add.s32 	%r39, %r39, 4;
$L__BB0_8:
	setp.eq.s32 	%p9, %r13, 0;
	@%p9 bra 	$L__BB0_13;
	setp.eq.s32 	%p10, %r13, 1;
	@%p10 bra 	$L__BB0_11;
	add.s32 	%r30, %r39, %r3;
	mul.wide.u32 	%rd34, %r30, 4;
	add.s64 	%rd35, %rd2, %rd34;
	ld.global.f32 	%f53, [%rd35];
	mad.lo.s32 	%r31, %r39, %r19, %r2;
	mul.wide.s32 	%rd36, %r31, 4;
	add.s64 	%rd37, %rd1, %rd36;
	ld.global.f32 	%f54, [%rd37];
	fma.rn.f32 	%f55, %f53, %f54, %f67;
	cvt.u64.u32 	%rd38, %r3;
	cvt.u64.u32 	%rd39, %r39;
	add.s64 	%rd40, %rd39, %rd38;
	shl.b64 	%rd41, %rd40, 2;
	add.s64 	%rd42, %rd2, %rd41;
	ld.global.f32 	%f56, [%rd42+4];
	mul.wide.s32 	%rd43, %r19, 4;
	add.s64 	%rd44, %rd37, %rd43;
	ld.global.f32 	%f57, [%rd44];
	fma.rn.f32 	%f67, %f56, %f57, %f55;
	add.s32 	%r39, %r39, 2;
$L__BB0_11:
	and.b32  	%r32, %r18, 1;
	setp.eq.b32 	%p11, %r32, 1;
	not.pred 	%p12, %p11;
	@%p12 bra 	$L__BB0_13;
	add.s32 	%r33, %r39, %r3;
	mul.wide.u32 	%rd45, %r33, 4;
	add.s64 	%rd46, %rd2, %rd45;
	ld.global.f32 	%f58, [%rd46];
	mad.lo.s32 	%r34, %r39, %r19, %r2;
	mul.wide.s32 	%rd47, %r34, 4;
	add.s64 	%rd48, %rd1, %rd47;
	ld.global.f32 	%f59, [%rd48];
	fma.rn.f32 	%f67, %f58, %f59, %f67;
$L__BB0_13:
	mad.lo.s32 	%r35, %r19, %r1, %r2;
	cvta.to.global.u64 	%rd49, %rd6;
	mul.wide.s32 	%rd50, %r35, 4;
	add.s64 	%rd51, %rd49, %rd50;
	st.global.f32 	[%rd51], %f67;
$L__BB0_14:
	ret;

}
	// .globl	_Z10tiled_gemmPfS_S_iiiii
.visible .entry _Z10tiled_gemmPfS_S_iiiii(
	.param .u64 .ptr .align 1 _Z10tiled_gemmPfS_S_iiiii_param_0,
	.param .u64 .ptr .align 1 _Z10tiled_gemmPfS_S_iiiii_param_1,
	.param .u64 .ptr .align 1 _Z10tiled_gemmPfS_S_iiiii_param_2,
	.param .u32 _Z10tiled_gemmPfS_S_iiiii_param_3,
	.param .u32 _Z10tiled_gemmPfS_S_iiiii_param_4,
	.param .u32 _Z10tiled_gemmPfS_S_iiiii_param_5,
	.param .u32 _Z10tiled_gemmPfS_S_iiiii_param_6,
	.param .u32 _Z10tiled_gemmPfS_S_iiiii_param_7
)
{
	.reg .pred 	%p<20>;
	.reg .b32 	%r<104>;
	.reg .b32 	%f<79>;
	.reg .b64 	%rd<16>;

	ld.param.u32 	%r33, [_Z10tiled_gemmPfS_S_iiiii_param_3];
	ld.param.u32 	%r34, [_Z10tiled_gemmPfS_S_iiiii_param_4];
	ld.param.u32 	%r35, [_Z10tiled_gemmPfS_S_iiiii_param_5];
	ld.param.u32 	%r36, [_Z10tiled_gemmPfS_S_iiiii_param_6];
	ld.param.u32 	%r37, [_Z10tiled_gemmPfS_S_iiiii_param_7];
	mov.u32 	%r38, %ctaid.y;
	mov.u32 	%r1, %tid.y;
	mad.lo.s32 	%r2, %r37, %r38, %r1;
	mov.u32 	%r39, %ctaid.x;
	mov.u32 	%r3, %tid.x;
	mad.lo.s32 	%r4, %r36, %r39, %r3;
	add.s32 	%r40, %r34, %r36;
	add.s32 	%r41, %r40, -1;
	div.s32 	%r5, %r41, %r36;
	setp.lt.s32 	%p1, %r5, 1;
	mov.f32 	%f77, 0f00000000;
	@%p1 bra 	$L__BB1_19;
	ld.param.u64 	%rd14, [_Z10tiled_gemmPfS_S_iiiii_param_1];
	mul.lo.s32 	%r43, %r37, %r36;
	shl.b32 	%r44, %r43, 2;
	mov.u32 	%r45, shmem;
	add.s32 	%r6, %r45, %r44;
	mul.lo.s32 	%r7, %r36, %r1;
	mul.lo.s32 	%r8, %r2, %r34;
	and.b32  	%r9, %r36, 7;
	and.b32  	%r10, %r36, 3;
	and.b32  	%r11, %r36, 2147483640;
	and.b32  	%r12, %r36, 1;
	neg.s32 	%r13, %r11;
	shl.b32 	%r46, %r3, 2;
	add.s32 	%r47, %r44, %r46;
	add.s32 	%r14, %r45, %r47;
	shl.b32 	%r15, %r36, 5;
	shl.b32 	%r16, %r36, 2;
	cvta.to.global.u64 	%rd1, %rd14;
	mov.f32 	%f77, 0f00000000;
	mov.b32 	%r97, 0;
$L__BB1_2:
	setp.ge.s32 	%p2, %r2, %r33;
	mul.lo.s32 	%r48, %r97, %r36;
	add.s32 	%r49, %r48, %r3;
	add.s32 	%r19, %r48, %r1;
	setp.ge.s32 	%p3, %r49, %r34;
	mov.f32 	%f68, 0f00000000;
	or.pred  	%p4, %p2, %p3;
	@%p4 bra 	$L__BB1_4;
	ld.param.u64 	%rd13, [_Z10tiled_gemmPfS_S_iiiii_param_0];
	add.s32 	%r50, %r49, %r8;
	cvta.to.global.u64 	%rd5, %rd13;
	mul.wide.s32 	%rd6, %r50, 4;
	add.s64 	%rd7, %rd5, %rd6;
	ld.global.f32 	%f68, [%rd7];
$L__BB1_4:
	setp.ge.s32 	%p5, %r4, %r35;
	add.s32 	%r51, %r7, %r3;
	shl.b32 	%r52, %r51, 2;
	add.s32 	%r54, %r45, %r52;
	st.shared.f32 	[%r54], %f68;
	setp.ge.s32 	%p6, %r19, %r34;
	mov.f32 	%f69, 0f00000000;
	or.pred  	%p7, %p5, %p6;
	@%p7 bra 	$L__BB1_6;
	mad.lo.s32 	%r55, %r19, %r35, %r4;
	mul.wide.s32 	%rd8, %r55, 4;
	add.s64 	%rd9, %rd1, %rd8;
	ld.global.f32 	%f69, [%rd9];
$L__BB1_6:
	setp.lt.s32 	%p8, %r36, 1;
	add.s32 	%r58, %r6, %r52;
	st.shared.f32 	[%r58], %f69;
	bar.sync 	0;
	@%p8 bra 	$L__BB1_18;
	setp.lt.u32 	%p9, %r36, 8;
	mov.b32 	%r102, 0;
	@%p9 bra 	$L__BB1_10;
	shl.b32 	%r60, %r7, 2;
	add.s32 	%r62, %r60, %r45;
	add.s32 	%r98, %r62, 16;
	mov.u32 	%r99, %r14;
	mov.u32 	%r100, %r13;
$L__BB1_9:
	.pragma "nounroll";
	ld.shared.f32 	%f24, [%r98+-16];
	ld.shared.f32 	%f25, [%r99];
	fma.rn.f32 	%f26, %f24, %f25, %f77;
	ld.shared.f32 	%f27, [%r98+-12];
	add.s32 	%r63, %r99, %r16;
	ld.shared.f32 	%f28, [%r63];
	fma.rn.f32 	%f29, %f27, %f28, %f26;
	ld.shared.f32 	%f30, [%r98+-8];
	add.s32 	%r64, %r63, %r16;
	ld.shared.f32 	%f31, [%r64];
	fma.rn.f32 	%f32, %f30, %f31, %f29;
	ld.shared.f32 	%f33, [%r98+-4];
	add.s32 	%r65, %r64, %r16;
	ld.shared.f32 	%f34, [%r65];
	fma.rn.f32 	%f35, %f33, %f34, %f32;
	ld.shared.f32 	%f36, [%r98];
	add.s32 	%r66, %r65, %r16;
	ld.shared.f32 	%f37, [%r66];
	fma.rn.f32 	%f38, %f36, %f37, %f35;
	ld.shared.f32 	%f39, [%r98+4];
	add.s32 	%r67, %r66, %r16;
	ld.shared.f32 	%f40, [%r67];
	fma.rn.f32 	%f41, %f39, %f40, %f38;
	ld.shared.f32 	%f42, [%r98+8];
	add.s32 	%r68, %r67, %r16;
	ld.shared.f32 	%f43, [%r68];
	fma.rn.f32 	%f44, %f42, %f43, %f41;
	ld.shared.f32 	%f45, [%r98+12];
	add.s32 	%r69, %r68, %r16;
	ld.shared.f32 	%f46, [%r69];
	fma.rn.f32 	%f77, %f45, %f46, %f44;
	add.s32 	%r100, %r100, 8;
	add.s32 	%r99, %r99, %r15;
	add.s32 	%r98, %r98, 32;
	setp.ne.s32 	%p10, %r100, 0;
	mov.u32 	%r102, %r11;
	@%p10 bra 	$L__BB1_9;
$L__BB1_10:
	setp.eq.s32 	%p11, %r9, 0;
	@%p11 bra 	$L__BB1_18;
	add.s32 	%r70, %r9, -1;
	setp.lt.u32 	%p12, %r70, 3;
	@%p12 bra 	$L__BB1_13;
	add.s32 	%r71, %r102, %r7;
	shl.b32 	%r72, %r71, 2;
	add.s32 	%r74, %r45, %r72;
	ld.shared.f32 	%f48, [%r74];
	mad.lo.s32 	%r75, %r102, %r36, %r3;
	shl.b32 	%r76, %r75, 2;
	add.s32 	%r77, %r6, %r76;
	ld.shared.f32 	%f49, [%r77];
	fma.rn.f32 	%f50, %f48, %f49, %f77;
	ld.shared.f32 	%f51, [%r74+4];
	add.s32 	%r78, %r77, %r16;
	ld.shared.f32 	%f52, [%r78];
	fma.rn.f32 	%f53, %f51, %f52, %f50;
	ld.shared.f32 	%f54, [%r74+8];
	add.s32 	%r79, %r78, %r16;
	ld.shared.f32 	%f55, [%r79];
	fma.rn.f32 	%f56, %f54, %f55, %f53;
	ld.shared.f32 	%f57, [%r74+12];
	add.s32 	%r80, %r79, %r16;
	ld.shared.f32 	%f58, [%r80];
	fma.rn.f32 	%f77, %f57, %f58, %f56;
	add.s32 	%r102, %r102, 4;
$L__BB1_13:
	setp.eq.s32 	%p13, %r10, 0;
	@%p13 bra 	$L__BB1_18;
	setp.eq.s32 	%p14, %r10, 1;
	@%p14 bra 	$L__BB1_16;
	add.s32 	%r81, %r102, %r7;
	shl.b32 	%r82, %r81, 2;
	add.s32 	%r84, %r45, %r82;
	ld.shared.f32 	%f60, [%r84];
	mad.lo.s32 	%r85, %r102, %r36, %r3;
	shl.b32 	%r86, %r85, 2;
	add.s32 	%r87, %r6, %r86;
	ld.shared.f32 	%f61, [%r87];
	fma.rn.f32 	%f62, %f60, %f61, %f77;
	ld.shared.f32 	%f63, [%r84+4];
	add.s32 	%r88, %r87, %r16;
	ld.shared.f32 	%f64, [%r88];
	fma.rn.f32 	%f77, %f63, %f64, %f62;
	add.s32 	%r102, %r102, 2;
$L__BB1_16:
	setp.eq.s32 	%p15, %r12, 0;
	@%p15 bra 	$L__BB1_18;
	add.s32 	%r89, %r102, %r7;
	shl.b32 	%r90, %r89, 2;
	add.s32 	%r92, %r45, %r90;
	ld.shared.f32 	%f65, [%r92];
	mad.lo.s32 	%r93, %r102, %r36, %r3;
	shl.b32 	%r94, %r93, 2;
	add.s32 	%r95, %r6, %r94;
	ld.shared.f32 	%f66, [%r95];
	fma.rn.f32 	%f77, %f65, %f66, %f77;
$L__BB1_18:
	bar.sync 	0;
	add.s32 	%r97, %r97, 1;
	setp.ne.s32 	%p16, %r97, %r5;
	@%p16 bra 	$L__BB1_2;
$L__BB1_19:
	setp.ge.s32 	%p17, %r2, %r33;
	setp.ge.s32 	%p18, %r4, %r35;
	or.pred  	%p19, %p18, %p17;
	@%p19 bra 	$L__BB1_21;
	ld.param.u64 	%rd15, [_Z10tiled_gemmPfS_S_iiiii_param_2];
	mad.lo.s32 	%r96, %r2, %r35, %r4;
	cvta.to.global.u64 	%rd10, %rd15;
	mul.wide.s32 	%rd11, %r96, 4;
	add.s64 	%rd12, %rd10, %rd11;
	st.global.f32 	[%rd12], %f77;
$L__BB1_21:
	ret;

}


// ===== COMPILED SASS (sm_100) =====

	.target	sm_100

	.elftype	@"ET_EXEC"


//--------------------- .note.nv.tkinfo           --------------------------
	.section	.note.nv.tkinfo,"",@"SHT_NOTE"
	.sectionflags	@"SHF_NOTE_NV_TKINFO"
	.tkinfo
        /*0018*/ 	.word	0x00000002
        /*0030*/ 	.string	""
        /*0030*/ 	.string	"ptxas"
        /*0030*/ 	.string	"Cuda compilation tools, release 13.0, V13.0.88"
        /*0030*/ 	.string	"Build cuda_13.0.r13.0/compiler.36424714_0"
        /*0030*/ 	.string	"-arch sm_100 -m 64 "



//--------------------- .note.nv.cuinfo           --------------------------
	.section	.note.nv.cuinfo,"",@"SHT_NOTE"
	.sectionflags	@"SHF_NOTE_NV_CUINFO"
        /*0018*/ 	.short	0x0002
        /*001a*/ 	.short	0x0064
        /*001c*/ 	.short	0x0082
	.zero		2


//--------------------- .nv.info                  --------------------------
	.section	.nv.info,"",@"SHT_CUDA_INFO"
	.align	4


	//----- nvinfo : EIATTR_REGCOUNT
	.align		4
        /*0000*/ 	.byte	0x04, 0x2f
        /*0002*/ 	.short	(.L_1 - .L_0)
	.align		4
.L_0:
        /*0004*/ 	.word	index@(_Z13matrixMultGPUPfS_S_iii)
        /*0008*/ 	.word	0x00000020


	//----- nvinfo : EIATTR_FRAME_SIZE
	.align		4
.L_1:
        /*000c*/ 	.byte	0x04, 0x11
        /*000e*/ 	.short	(.L_3 - .L_2)
	.align		4
.L_2:
        /*0010*/ 	.word	index@(_Z13matrixMultGPUPfS_S_iii)
        /*0014*/ 	.word	0x00000000


	//----- nvinfo : EIATTR_REGCOUNT
	.align		4
.L_3:
        /*0018*/ 	.byte	0x04, 0x2f
        /*001a*/ 	.short	(.L_5 - .L_4)
	.align		4
.L_4:
        /*001c*/ 	.word	index@(_Z10tiled_gemmPfS_S_iiiii)
        /*0020*/ 	.word	0x00000020


	//----- nvinfo : EIATTR_FRAME_SIZE
	.align		4
.L_5:
        /*0024*/ 	.byte	0x04, 0x11
        /*0026*/ 	.short	(.L_7 - .L_6)
	.align		4
.L_6:
        /*0028*/ 	.word	index@(_Z10tiled_gemmPfS_S_iiiii)
        /*002c*/ 	.word	0x00000000


	//----- nvinfo : EIATTR_MIN_STACK_SIZE
	.align		4
.L_7:
        /*0030*/ 	.byte	0x04, 0x12
        /*0032*/ 	.short	(.L_9 - .L_8)
	.align		4
.L_8:
        /*0034*/ 	.word	index@(_Z10tiled_gemmPfS_S_iiiii)
        /*0038*/ 	.word	0x00000000


	//----- nvinfo : EIATTR_MIN_STACK_SIZE
	.align		4
.L_9:
        /*003c*/ 	.byte	0x04, 0x12
        /*003e*/ 	.short	(.L_11 - .L_10)
	.align		4
.L_10:
        /*0040*/ 	.word	index@(_Z13matrixMultGPUPfS_S_iii)
        /*0044*/ 	.word	0x00000000
.L_11:


//--------------------- .nv.compat                --------------------------
	.section	.nv.compat,"",@"SHT_CUDA_COMPAT_INFO"
	.align	4
        /*0000*/ 	.byte	0x02, 0x09, 0x00, 0x00, 0x02, 0x02, 0x01, 0x00, 0x02, 0x05, 0x05, 0x00, 0x03, 0x07, 0x01, 0x01
        /*0010*/ 	.byte	0x02, 0x03, 0x00, 0x00, 0x02, 0x06, 0x01, 0x00, 0x04, 0x0b, 0x08, 0x00, 0x09, 0x00, 0x00, 0x00
        /*0020*/ 	.byte	0x00, 0x00, 0x00, 0x00


//--------------------- .nv.info._Z10tiled_gemmPfS_S_iiiii --------------------------
	.section	.nv.info._Z10tiled_gemmPfS_S_iiiii,"",@"SHT_CUDA_INFO"
	.sectionflags	@""
	.align	4


	//----- nvinfo : EIATTR_CUDA_API_VERSION
	.align		4
        /*0000*/ 	.byte	0x04, 0x37
        /*0002*/ 	.short	(.L_13 - .L_12)
.L_12:
        /*0004*/ 	.word	0x00000082


	//----- nvinfo : EIATTR_KPARAM_INFO
	.align		4
.L_13:
        /*0008*/ 	.byte	0x04, 0x17
        /*000a*/ 	.short	(.L_15 - .L_14)
.L_14:
        /*000c*/ 	.word	0x00000000
        /*0010*/ 	.short	0x0007
        /*0012*/ 	.short	0x0028
        /*0014*/ 	.byte	0x00, 0xf0, 0x11, 0x00


	//----- nvinfo : EIATTR_KPARAM_INFO
	.align		4
.L_15:
        /*0018*/ 	.byte	0x04, 0x17
        /*001a*/ 	.short	(.L_17 - .L_16)
.L_16:
        /*001c*/ 	.word	0x00000000
        /*0020*/ 	.short	0x0006
        /*0022*/ 	.short	0x0024
        /*0024*/ 	.byte	0x00, 0xf0, 0x11, 0x00


	//----- nvinfo : EIATTR_KPARAM_INFO
	.align		4
.L_17:
        /*0028*/ 	.byte	0x04, 0x17
        /*002a*/ 	.short	(.L_19 - .L_18)
.L_18:
        /*002c*/ 	.word	0x00000000
        /*0030*/ 	.short	0x0005
        /*0032*/ 	.short	0x0020
        /*0034*/ 	.byte	0x00, 0xf0, 0x11, 0x00


	//----- nvinfo : EIATTR_KPARAM_INFO
	.align		4
.L_19:
        /*0038*/ 	.byte	0x04, 0x17
        /*003a*/ 	.short	(.L_21 - .L_20)
.L_20:
        /*003c*/ 	.word	0x00000000
        /*0040*/ 	.short	0x0004
        /*0042*/ 	.short	0x001c
        /*0044*/ 	.byte	0x00, 0xf0, 0x11, 0x00


	//----- nvinfo : EIATTR_KPARAM_INFO
	.align		4
.L_21:
        /*0048*/ 	.byte	0x04, 0x17
        /*004a*/ 	.short	(.L_23 - .L_22)
.L_22:
        /*004c*/ 	.word	0x00000000
        /*0050*/ 	.short	0x0003
        /*0052*/ 	.short	0x0018
        /*0054*/ 	.byte	0x00, 0xf0, 0x11, 0x00


	//----- nvinfo : EIATTR_KPARAM_INFO
	.align		4
.L_23:
        /*0058*/ 	.byte	0x04, 0x17
        /*005a*/ 	.short	(.L_25 - .L_24)
.L_24:
        /*005c*/ 	.word	0x00000000
        /*0060*/ 	.short	0x0002
        /*0062*/ 	.short	0x0010
        /*0064*/ 	.byte	0x00, 0xf5, 0x21, 0x00


	//----- nvinfo : EIATTR_KPARAM_INFO
	.align		4
.L_25:
        /*0068*/ 	.byte	0x04, 0x17
        /*006a*/ 	.short	(.L_27 - .L_26)
.L_26:
        /*006c*/ 	.word	0x00000000
        /*0070*/ 	.short	0x0001
        /*0072*/ 	.short	0x0008
        /*0074*/ 	.byte	0x00, 0xf5, 0x21, 0x00


	//----- nvinfo : EIATTR_KPARAM_INFO
	.align		4
.L_27:
        /*0078*/ 	.byte	0x04, 0x17
        /*007a*/ 	.short	(.L_29 - .L_28)
.L_28:
        /*007c*/ 	.word	0x00000000
        /*0080*/ 	.short	0x0000
        /*0082*/ 	.short	0x0000
        /*0084*/ 	.byte	0x00, 0xf5, 0x21, 0x00


	//----- nvinfo : EIATTR_SPARSE_MMA_MASK
	.align		4
.L_29:
        /*0088*/ 	.byte	0x03, 0x50
        /*008a*/ 	.short	0x0000


	//----- nvinfo : EIATTR_MAXREG_COUNT
	.align		4
        /*008c*/ 	.byte	0x03, 0x1b
        /*008e*/ 	.short	0x00ff


	//----- nvinfo : EIATTR_NUM_BARRIERS
	.align		4
        /*0090*/ 	.byte	0x02, 0x4c
        /*0092*/ 	.byte	0x01
	.zero		1


	//----- nvinfo : EIATTR_MERCURY_ISA_VERSION
	.align		4
        /*0094*/ 	.byte	0x03, 0x5f
        /*0096*/ 	.short	0x0101


	//----- nvinfo : EIATTR_VRC_CTA_INIT_COUNT
	.align		4
        /*0098*/ 	.byte	0x02, 0x4a
	.zero		1
	.zero		1


	//----- nvinfo : EIATTR_EXIT_INSTR_OFFSETS
	.align		4
        /*009c*/ 	.byte	0x04, 0x1c
        /*009e*/ 	.short	(.L_31 - .L_30)


	//   ....[0]....
.L_30:
        /*00a0*/ 	.word	0x00000b60


	//   ....[1]....
        /*00a4*/ 	.word	0x00000bb0


	//----- nvinfo : EIATTR_CBANK_PARAM_SIZE
	.align		4
.L_31:
        /*00a8*/ 	.byte	0x03, 0x19
        /*00aa*/ 	.short	0x002c


	//----- nvinfo : EIATTR_PARAM_CBANK
	.align		4
        /*00ac*/ 	.byte	0x04, 0x0a
        /*00ae*/ 	.short	(.L_33 - .L_32)
	.align		4
.L_32:
        /*00b0*/ 	.word	index@(.nv.constant0._Z10tiled_gemmPfS_S_iiiii)
        /*00b4*/ 	.short	0x0380
        /*00b6*/ 	.short	0x002c


	//----- nvinfo : EIATTR_SW_WAR
	.align		4
.L_33:
        /*00b8*/ 	.byte	0x04, 0x36
        /*00ba*/ 	.short	(.L_35 - .L_34)
.L_34:
        /*00bc*/ 	.word	0x00000008
.L_35:


//--------------------- .nv.info._Z13matrixMultGPUPfS_S_iii --------------------------
	.section	.nv.info._Z13matrixMultGPUPfS_S_iii,"",@"SHT_CUDA_INFO"
	.sectionflags	@""
	.align	4


	//----- nvinfo : EIATTR_CUDA_API_VERSION
	.align		4
        /*0000*/ 	.byte	0x04, 0x37
        /*0002*/ 	.short	(.L_37 - .L_36)
.L_36:
        /*0004*/ 	.word	0x00000082


	//----- nvinfo : EIATTR_KPARAM_INFO
	.align		4
.L_37:
        /*0008*/ 	.byte	0x04, 0x17
        /*000a*/ 	.short	(.L_39 - .L_38)
.L_38:
        /*000c*/ 	.word	0x00000000
        /*0010*/ 	.short	0x0005
        /*0012*/ 	.short	0x0020
        /*0014*/ 	.byte	0x00, 0xf0, 0x11, 0x00


	//----- nvinfo : EIATTR_KPARAM_INFO
	.align		4
.L_39:
        /*0018*/ 	.byte	0x04, 0x17
        /*001a*/ 	.short	(.L_41 - .L_40)
.L_40:
        /*001c*/ 	.word	0x00000000
        /*0020*/ 	.short	0x0004
        /*0022*/ 	.short	0x001c
        /*0024*/ 	.byte	0x00, 0xf0, 0x11, 0x00


	//----- nvinfo : EIATTR_KPARAM_INFO
	.align		4
.L_41:
        /*0028*/ 	.byte	0x04, 0x17
        /*002a*/ 	.short	(.L_43 - .L_42)
.L_42:
        /*002c*/ 	.word	0x00000000
        /*0030*/ 	.short	0x0003
        /*0032*/ 	.short	0x0018
        /*0034*/ 	.byte	0x00, 0xf0, 0x11, 0x00


	//----- nvinfo : EIATTR_KPARAM_INFO
	.align		4
.L_43:
        /*0038*/ 	.byte	0x04, 0x17
        /*003a*/ 	.short	(.L_45 - .L_44)
.L_44:
        /*003c*/ 	.word	0x00000000
        /*0040*/ 	.short	0x0002
        /*0042*/ 	.short	0x0010
        /*0044*/ 	.byte	0x00, 0xf5, 0x21, 0x00


	//----- nvinfo : EIATTR_KPARAM_INFO
	.align		4
.L_45:
        /*0048*/ 	.byte	0x04, 0x17
        /*004a*/ 	.short	(.L_47 - .L_46)
.L_46:
        /*004c*/ 	.word	0x00000000
        /*0050*/ 	.short	0x0001
        /*0052*/ 	.short	0x0008
        /*0054*/ 	.byte	0x00, 0xf5, 0x21, 0x00


	//----- nvinfo : EIATTR_KPARAM_INFO
	.align		4
.L_47:
        /*0058*/ 	.byte	0x04, 0x17
        /*005a*/ 	.short	(.L_49 - .L_48)
.L_48:
        /*005c*/ 	.word	0x00000000
        /*0060*/ 	.short	0x0000
        /*0062*/ 	.short	0x0000
        /*0064*/ 	.byte	0x00, 0xf5, 0x21, 0x00


	//----- nvinfo : EIATTR_SPARSE_MMA_MASK
	.align		4
.L_49:
        /*0068*/ 	.byte	0x03, 0x50
        /*006a*/ 	.short	0x0000


	//----- nvinfo : EIATTR_MAXREG_COUNT
	.align		4
        /*006c*/ 	.byte	0x03, 0x1b
        /*006e*/ 	.short	0x00ff


	//----- nvinfo : EIATTR_MERCURY_ISA_VERSION
	.align		4
        /*0070*/ 	.byte	0x03, 0x5f
        /*0072*/ 	.short	0x0101


	//----- nvinfo : EIATTR_VRC_CTA_INIT_COUNT
	.align		4
        /*0074*/ 	.byte	0x02, 0x4a
	.zero		1
	.zero		1


	//----- nvinfo : EIATTR_EXIT_INSTR_OFFSETS
	.align		4
        /*0078*/ 	.byte	0x04, 0x1c
        /*007a*/ 	.short	(.L_51 - .L_50)


	//   ....[0]....
.L_50:
        /*007c*/ 	.word	0x000000d0


	//   ....[1]....
        /*0080*/ 	.word	0x000008f0


	//----- nvinfo : EIATTR_CBANK_PARAM_SIZE
	.align		4
.L_51:
        /*0084*/ 	.byte	0x03, 0x19
        /*0086*/ 	.short	0x0024


	//----- nvinfo : EIATTR_PARAM_CBANK
	.align		4
        /*0088*/ 	.byte	0x04, 0x0a
        /*008a*/ 	.short	(.L_53 - .L_52)
	.align		4
.L_52:
        /*008c*/ 	.word	index@(.nv.constant0._Z13matrixMultGPUPfS_S_iii)
        /*0090*/ 	.short	0x0380
        /*0092*/ 	.short	0x0024


	//----- nvinfo : EIATTR_SW_WAR
	.align		4
.L_53:
        /*0094*/ 	.byte	0x04, 0x36
        /*0096*/ 	.short	(.L_55 - .L_54)
.L_54:
        /*0098*/ 	.word	0x00000008
.L_55:


//--------------------- .nv.callgraph             --------------------------
	.section	.nv.callgraph,"",@"SHT_CUDA_CALLGRAPH"
	.align	4
	.sectionentsize	8
	.align		4
        /*0000*/ 	.word	0x00000000
	.align		4
        /*0004*/ 	.word	0xffffffff
	.align		4
        /*0008*/ 	.word	0x00000000
	.align		4
        /*000c*/ 	.word	0xfffffffe
	.align		4
        /*0010*/ 	.word	0x00000000
	.align		4
        /*0014*/ 	.word	0xfffffffd
	.align		4
        /*0018*/ 	.word	0x00000000
	.align		4
        /*001c*/ 	.word	0xfffffffc


//--------------------- .text._Z10tiled_gemmPfS_S_iiiii --------------------------
	.section	.text._Z10tiled_gemmPfS_S_iiiii,"ax",@progbits
	.align	128
        .global         _Z10tiled_gemmPfS_S_iiiii
        .type           _Z10tiled_gemmPfS_S_iiiii,@function
        .size           _Z10tiled_gemmPfS_S_iiiii,(.L_x_13 - _Z10tiled_gemmPfS_S_iiiii)
        .other          _Z10tiled_gemmPfS_S_iiiii,@"STO_CUDA_ENTRY STV_DEFAULT"
_Z10tiled_gemmPfS_S_iiiii:
.text._Z10tiled_gemmPfS_S_iiiii:
[----:B------:R-:W-:Y:S08]  /*0000*/  LDC R1, c[0x0][0x37c] ;  /* 0x0000df00ff017b82 */ /* 0x000ff00000000800 */
[----:B------:R-:W0:Y:S01]  /*0010*/  LDC R3, c[0x0][0x3a4] ;  /* 0x0000e900ff037b82 */ /* 0x000e220000000800 */
[----:B------:R-:W1:Y:S01]  /*0020*/  LDCU.64 UR6, c[0x0][0x358] ;  /* 0x00006b00ff0677ac */ /* 0x000e620008000a00 */
[----:B------:R-:W-:-:S06]  /*0030*/  IMAD.MOV.U32 R16, RZ, RZ, RZ ;  /* 0x000000ffff107224 */ /* 0x000fcc00078e00ff */
[----:B------:R-:W2:Y:S08]  /*0040*/  LDC R2, c[0x0][0x39c] ;  /* 0x0000e700ff027b82 */ /* 0x000eb00000000800 */
[----:B------:R-:W-:Y:S01]  /*0050*/  S2UR UR4, SR_CTAID.Y ;  /* 0x00000000000479c3 */ /* 0x000fe20000002600 */
[----:B0-----:R-:W-:-:S07]  /*0060*/  IABS R9, R3 ;  /* 0x0000000300097213 */ /* 0x001fce0000000000 */
[----:B------:R-:W0:Y:S01]  /*0070*/  S2UR UR5, SR_CTAID.X ;  /* 0x00000000000579c3 */ /* 0x000e220000002500 */
[----:B------:R-:W3:Y:S01]  /*0080*/  I2F.RP R0, R9 ;  /* 0x0000000900007306 */ /* 0x000ee20000209400 */
[----:B--2---:R-:W-:-:S07]  /*0090*/  IADD3 R2, PT, PT, R3, -0x1, R2 ;  /* 0xffffffff03027810 */ /* 0x004fce0007ffe002 */
[----:B---3--:R-:W2:Y:S02]  /*00a0*/  MUFU.RCP R0, R0 ;  /* 0x0000000000007308 */ /* 0x008ea40000001000 */
[----:B--2---:R-:W-:Y:S02]  /*00b0*/  IADD3 R4, PT, PT, R0, 0xffffffe, RZ ;  /* 0x0ffffffe00047810 */ /* 0x004fe40007ffe0ff */
[----:B------:R-:W-:-:S04]  /*00c0*/  IABS R0, R2 ;  /* 0x0000000200007213 */ /* 0x000fc80000000000 */
[----:B------:R2:W3:Y:S01]  /*00d0*/  F2I.FTZ.U32.TRUNC.NTZ R5, R4 ;  /* 0x0000000400057305 */ /* 0x0004e2000021f000 */
[----:B------:R-:W-:-:S04]  /*00e0*/  LOP3.LUT R2, R2, R3, RZ, 0x3c, !PT ;  /* 0x0000000302027212 */ /* 0x000fc800078e3cff */
[----:B------:R-:W-:Y:S02]  /*00f0*/  ISETP.GE.AND P1, PT, R2, RZ, PT ;  /* 0x000000ff0200720c */ /* 0x000fe40003f26270 */
[----:B------:R-:W4:Y:S01]  /*0100*/  LDC R2, c[0x0][0x3a8] ;  /* 0x0000ea00ff027b82 */ /* 0x000f220000000800 */
[----:B--2---:R-:W-:Y:S01]  /*0110*/  IMAD.MOV.U32 R4, RZ, RZ, RZ ;  /* 0x000000ffff047224 */ /* 0x004fe200078e00ff */
[----:B---3--:R-:W-:-:S05]  /*0120*/  IADD3 R6, PT, PT, RZ, -R5, RZ ;  /* 0x80000005ff067210 */ /* 0x008fca0007ffe0ff */
[----:B------:R-:W-:Y:S02]  /*0130*/  IMAD R7, R6, R9, RZ ;  /* 0x0000000906077224 */ /* 0x000fe400078e02ff */
[----:B------:R-:W0:Y:S02]  /*0140*/  S2R R6, SR_TID.X ;  /* 0x0000000000067919 */ /* 0x000e240000002100 */
[----:B------:R-:W-:-:S06]  /*0150*/  IMAD.HI.U32 R5, R5, R7, R4 ;  /* 0x0000000705057227 */ /* 0x000fcc00078e0004 */
[----:B------:R-:W-:-:S05]  /*0160*/  IMAD.HI.U32 R7, R5, R0, RZ ;  /* 0x0000000005077227 */ /* 0x000fca00078e00ff */
[----:B------:R-:W-:-:S05]  /*0170*/  IADD3 R5, PT, PT, -R7, RZ, RZ ;  /* 0x000000ff07057210 */ /* 0x000fca0007ffe1ff */
[----:B------:R-:W-:-:S05]  /*0180*/  IMAD R0, R9, R5, R0 ;  /* 0x0000000509007224 */ /* 0x000fca00078e0200 */
[----:B------:R-:W-:Y:S01]  /*0190*/  ISETP.GT.U32.AND P2, PT, R9, R0, PT ;  /* 0x000000000900720c */ /* 0x000fe20003f44070 */
[----:B0-----:R-:W-:-:S12]  /*01a0*/  IMAD R8, R3, UR5, R6 ;  /* 0x0000000503087c24 */ /* 0x001fd8000f8e0206 */
[----:B------:R-:W-:Y:S01]  /*01b0*/  @!P2 IMAD.IADD R0, R0, 0x1, -R9 ;  /* 0x000000010000a824 */ /* 0x000fe200078e0a09 */
[----:B------:R-:W-:Y:S02]  /*01c0*/  @!P2 IADD3 R7, PT, PT, R7, 0x1, RZ ;  /* 0x000000010707a810 */ /* 0x000fe40007ffe0ff */
[----:B------:R-:W-:Y:S02]  /*01d0*/  ISETP.NE.AND P2, PT, R3, RZ, PT ;  /* 0x000000ff0300720c */ /* 0x000fe40003f45270 */
[----:B------:R-:W-:Y:S02]  /*01e0*/  ISETP.GE.U32.AND P0, PT, R0, R9, PT ;  /* 0x000000090000720c */ /* 0x000fe40003f06070 */
[----:B------:R-:W4:Y:S11]  /*01f0*/  S2R R0, SR_TID.Y ;  /* 0x0000000000007919 */ /* 0x000f360000002200 */
[----:B------:R-:W-:-:S05]  /*0200*/  @P0 VIADD R7, R7, 0x1 ;  /* 0x0000000107070836 */ /* 0x000fca0000000000 */
[----:B------:R-:W-:Y:S02]  /*0210*/  @!P1 IADD3 R7, PT, PT, -R7, RZ, RZ ;  /* 0x000000ff07079210 */ /* 0x000fe40007ffe1ff */
[----:B------:R-:W-:-:S04]  /*0220*/  @!P2 LOP3.LUT R7, RZ, R3, RZ, 0x33, !PT ;  /* 0x00000003ff07a212 */ /* 0x000fc800078e33ff */
[----:B------:R-:W-:Y:S01]  /*0230*/  ISETP.GE.AND P0, PT, R7, 0x1, PT ;  /* 0x000000010700780c */ /* 0x000fe20003f06270 */
[----:B----4-:R-:W-:-:S12]  /*0240*/  IMAD R9, R2, UR4, R0 ;  /* 0x0000000402097c24 */ /* 0x010fd8000f8e0200 */
[----:B-1----:R-:W-:Y:S05]  /*0250*/  @!P0 BRA `(.L_x_0) ;  /* 0x0000000800308947 */ /* 0x002fea0003800000 */
[----:B------:R-:W0:Y:S01]  /*0260*/  S2UR UR5, SR_CgaCtaId ;  /* 0x00000000000579c3 */ /* 0x000e220000008800 */
[-C--:B------:R-:W-:Y:S01]  /*0270*/  IMAD R2, R2, R3.reuse, RZ ;  /* 0x0000000302027224 */ /* 0x080fe200078e02ff */
[----:B------:R-:W-:Y:S01]  /*0280*/  UMOV UR4, 0x400 ;  /* 0x0000040000047882 */ /* 0x000fe20000000000 */
[C---:B------:R-:W-:Y:S01]  /*0290*/  LOP3.LUT R10, R3.reuse, 0x7ffffff8, RZ, 0xc0, !PT ;  /* 0x7ffffff8030a7812 */ /* 0x040fe200078ec0ff */
[----:B------:R-:W-:Y:S02]  /*02a0*/  HFMA2 R16, -RZ, RZ, 0, 0 ;  /* 0x00000000ff107431 */ /* 0x000fe400000001ff */
[----:B------:R-:W-:Y:S01]  /*02b0*/  IMAD R11, R0, R3, RZ ;  /* 0x00000003000b7224 */ /* 0x000fe200078e02ff */
[----:B------:R-:W-:Y:S02]  /*02c0*/  SHF.L.U32 R5, R2, 0x2, RZ ;  /* 0x0000000202057819 */ /* 0x000fe400000006ff */
[C---:B------:R-:W-:Y:S01]  /*02d0*/  LOP3.LUT R21, R3.reuse, 0x7, RZ, 0xc0, !PT ;  /* 0x0000000703157812 */ /* 0x040fe200078ec0ff */
[----:B------:R-:W-:Y:S01]  /*02e0*/  IMAD.MOV R13, RZ, RZ, -R10 ;  /* 0x000000ffff0d7224 */ /* 0x000fe200078e0a0a */
[----:B------:R-:W-:Y:S01]  /*02f0*/  LOP3.LUT R12, R3, 0x3, RZ, 0xc0, !PT ;  /* 0x00000003030c7812 */ /* 0x000fe200078ec0ff */
[----:B------:R-:W-:Y:S01]  /*0300*/  IMAD R15, R6, 0x4, R5 ;  /* 0x00000004060f7824 */ /* 0x000fe200078e0205 */
[----:B0-----:R-:W-:-:S03]  /*0310*/  ULEA UR5, UR5, UR4, 0x18 ;  /* 0x0000000405057291 */ /* 0x001fc6000f8ec0ff */
[----:B------:R-:W-:-:S03]  /*0320*/  UMOV UR4, URZ ;  /* 0x000000ff00047c82 */ /* 0x000fc60008000000 */
[----:B------:R-:W-:Y:S01]  /*0330*/  IADD3 R14, PT, PT, R5, UR5, RZ ;  /* 0x00000005050e7c10 */ /* 0x000fe2000fffe0ff */
[----:B------:R-:W-:-:S07]  /*0340*/  VIADD R15, R15, UR5 ;  /* 0x000000050f0f7c36 */ /* 0x000fce0008000000 */
.L_x_6:
[----:B0-----:R-:W0:Y:S01]  /*0350*/  LDC R17, c[0x0][0x3a4] ;  /* 0x0000e900ff117b82 */ /* 0x001e220000000800 */
[----:B------:R-:W1:Y:S01]  /*0360*/  LDCU.64 UR8, c[0x0][0x398] ;  /* 0x00007300ff0877ac */ /* 0x000e620008000a00 */
[----:B------:R-:W-:Y:S01]  /*0370*/  IMAD.MOV.U32 R20, RZ, RZ, RZ ;  /* 0x000000ffff147224 */ /* 0x000fe200078e00ff */
[----:B------:R-:W2:Y:S01]  /*0380*/  LDCU UR10, c[0x0][0x3a0] ;  /* 0x00007400ff0a77ac */ /* 0x000ea20008000800 */
[C---:B0-----:R-:W-:Y:S02]  /*0390*/  IMAD R18, R17.reuse, UR4, R6 ;  /* 0x0000000411127c24 */ /* 0x041fe4000f8e0206 */
[----:B------:R-:W-:-:S03]  /*03a0*/  IMAD R23, R17, UR4, R0 ;  /* 0x0000000411177c24 */ /* 0x000fc6000f8e0200 */
[----:B-1----:R-:W-:Y:S02]  /*03b0*/  ISETP.GE.AND P0, PT, R18, UR9, PT ;  /* 0x0000000912007c0c */ /* 0x002fe4000bf06270 */
[----:B------:R-:W-:Y:S02]  /*03c0*/  ISETP.GE.AND P1, PT, R23, UR9, PT ;  /* 0x0000000917007c0c */ /* 0x000fe4000bf26270 */
[----:B------:R-:W-:Y:S02]  /*03d0*/  ISETP.GE.OR P0, PT, R9, UR8, P0 ;  /* 0x0000000809007c0c */ /* 0x000fe40008706670 */
[----:B--2---:R-:W-:-:S11]  /*03e0*/  ISETP.GE.OR P1, PT, R8, UR10, P1 ;  /* 0x0000000a08007c0c */ /* 0x004fd60008f26670 */
[----:B------:R-:W0:Y:S01]  /*03f0*/  @!P0 LDC.64 R4, c[0x0][0x380] ;  /* 0x0000e000ff048b82 */ /* 0x000e220000000a00 */
[----:B------:R-:W-:Y:S01]  /*0400*/  @!P0 IMAD R19, R9, UR9, R18 ;  /* 0x0000000909138c24 */ /* 0x000fe2000f8e0212 */
[----:B------:R-:W-:Y:S01]  /*0410*/  MOV R18, RZ ;  /* 0x000000ff00127202 */ /* 0x000fe20000000f00 */
[----:B------:R-:W-:-:S05]  /*0420*/  @!P1 IMAD R23, R23, UR10, R8 ;  /* 0x0000000a17179c24 */ /* 0x000fca000f8e0208 */
[----:B------:R-:W1:Y:S01]  /*0430*/  @!P1 LDC.64 R2, c[0x0][0x388] ;  /* 0x0000e200ff029b82 */ /* 0x000e620000000a00 */
[----:B0-----:R-:W-:-:S05]  /*0440*/  @!P0 IMAD.WIDE R4, R19, 0x4, R4 ;  /* 0x0000000413048825 */ /* 0x001fca00078e0204 */
[----:B------:R-:W2:Y:S01]  /*0450*/  @!P0 LDG.E R18, desc[UR6][R4.64] ;  /* 0x0000000604128981 */ /* 0x000ea2000c1e1900 */
[----:B-1----:R-:W-:-:S05]  /*0460*/  @!P1 IMAD.WIDE R2, R23, 0x4, R2 ;  /* 0x0000000417029825 */ /* 0x002fca00078e0202 */
[----:B------:R-:W3:Y:S01]  /*0470*/  @!P1 LDG.E R20, desc[UR6][R2.64] ;  /* 0x0000000602149981 */ /* 0x000ee2000c1e1900 */
[----:B------:R-:W-:Y:S02]  /*0480*/  ISETP.GE.AND P1, PT, R17, 0x1, PT ;  /* 0x000000011100780c */ /* 0x000fe40003f26270 */
[----:B------:R-:W-:Y:S01]  /*0490*/  IADD3 R19, PT, PT, R11, R6, RZ ;  /* 0x000000060b137210 */ /* 0x000fe20007ffe0ff */
[----:B------:R-:W-:-:S03]  /*04a0*/  UIADD3 UR4, UPT, UPT, UR4, 0x1, URZ ;  /* 0x0000000104047890 */ /* 0x000fc6000fffe0ff */
[C---:B------:R-:W-:Y:S01]  /*04b0*/  LEA R23, R19.reuse, UR5, 0x2 ;  /* 0x0000000513177c11 */ /* 0x040fe2000f8e10ff */
[----:B------:R-:W-:Y:S02]  /*04c0*/  IMAD R19, R19, 0x4, R14 ;  /* 0x0000000413137824 */ /* 0x000fe400078e020e */
[----:B------:R-:W-:Y:S02]  /*04d0*/  ISETP.NE.AND P0, PT, R7, UR4, PT ;  /* 0x0000000407007c0c */ /* 0x000fe4000bf05270 */
[----:B--2---:R0:W-:Y:S04]  /*04e0*/  STS [R23], R18 ;  /* 0x0000001217007388 */ /* 0x0041e80000000800 */
[----:B---3--:R0:W-:Y:S01]  /*04f0*/  STS [R19], R20 ;  /* 0x0000001413007388 */ /* 0x0081e20000000800 */
[----:B------:R-:W-:Y:S06]  /*0500*/  BAR.SYNC.DEFER_BLOCKING 0x0 ;  /* 0x0000000000007b1d */ /* 0x000fec0000010000 */
[----:B------:R-:W-:Y:S05]  /*0510*/  @!P1 BRA `(.L_x_1) ;  /* 0x0000000400789947 */ /* 0x000fea0003800000 */
[----:B------:R-:W-:Y:S01]  /*0520*/  ISETP.GE.U32.AND P1, PT, R17, 0x8, PT ;  /* 0x000000081100780c */ /* 0x000fe20003f26070 */
[----:B------:R-:W-:-:S12]  /*0530*/  HFMA2 R2, -RZ, RZ, 0, 0 ;  /* 0x00000000ff027431 */ /* 0x000fd800000001ff */
[----:B------:R-:W-:Y:S05]  /*0540*/  @!P1 BRA `(.L_x_2) ;  /* 0x0000000000a49947 */ /* 0x000fea0003800000 */
[----:B------:R-:W-:Y:S01]  /*0550*/  LEA R4, R11, UR5, 0x2 ;  /* 0x000000050b047c11 */ /* 0x000fe2000f8e10ff */
[----:B------:R-:W-:Y:S01]  /*0560*/  IMAD.MOV.U32 R2, RZ, RZ, R15 ;  /* 0x000000ffff027224 */ /* 0x000fe200078e000f */
[----:B------:R-:W-:-:S03]  /*0570*/  MOV R3, R13 ;  /* 0x0000000d00037202 */ /* 0x000fc60000000f00 */
[----:B------:R-:W-:-:S07]  /*0580*/  VIADD R4, R4, 0x10 ;  /* 0x0000001004047836 */ /* 0x000fce0000000000 */
.L_x_3:
[----:B0-----:R-:W-:Y:S01]  /*0590*/  LDS R23, [R4+-0x10] ;  /* 0xfffff00004177984 */ /* 0x001fe20000000800 */
[----:B------:R-:W-:Y:S01]  /*05a0*/  LEA R26, R17, R2, 0x2 ;  /* 0x00000002111a7211 */ /* 0x000fe200078e10ff */
[----:B------:R-:W-:Y:S02]  /*05b0*/  VIADD R3, R3, 0x8 ;  /* 0x0000000803037836 */ /* 0x000fe40000000000 */
[----:B------:R0:W1:Y:S02]  /*05c0*/  LDS R24, [R2] ;  /* 0x0000000002187984 */ /* 0x0000640000000800 */
[----:B------:R-:W-:Y:S01]  /*05d0*/  IMAD R20, R17, 0x4, R26 ;  /* 0x0000000411147824 */ /* 0x000fe200078e021a */
[----:B------:R-:W-:Y:S01]  /*05e0*/  ISETP.NE.AND P1, PT, R3, RZ, PT ;  /* 0x000000ff0300720c */ /* 0x000fe20003f25270 */
[----:B------:R-:W-:Y:S03]  /*05f0*/  LDS R22, [R4+-0xc] ;  /* 0xfffff40004167984 */ /* 0x000fe60000000800 */
[C---:B------:R-:W-:Y:S01]  /*0600*/  LEA R28, R17.reuse, R20, 0x2 ;  /* 0x00000014111c7211 */ /* 0x040fe200078e10ff */
[----:B------:R-:W2:Y:S01]  /*0610*/  LDS R26, [R26] ;  /* 0x000000001a1a7984 */ /* 0x000ea20000000800 */
[----:B0-----:R-:W-:-:S03]  /*0620*/  LEA R2, R17, R2, 0x5 ;  /* 0x0000000211027211 */ /* 0x001fc600078e28ff */
[----:B------:R-:W-:Y:S04]  /*0630*/  LDS R19, [R4+-0x8] ;  /* 0xfffff80004137984 */ /* 0x000fe80000000800 */
[----:B------:R-:W0:Y:S04]  /*0640*/  LDS R20, [R20] ;  /* 0x0000000014147984 */ /* 0x000e280000000800 */
[----:B------:R-:W-:Y:S04]  /*0650*/  LDS R5, [R4+-0x4] ;  /* 0xfffffc0004057984 */ /* 0x000fe80000000800 */
[----:B------:R-:W3:Y:S04]  /*0660*/  LDS R18, [R28] ;  /* 0x000000001c127984 */ /* 0x000ee80000000800 */
[----:B------:R-:W-:Y:S04]  /*0670*/  LDS R27, [R4+0x8] ;  /* 0x00000800041b7984 */ /* 0x000fe80000000800 */
[----:B------:R-:W-:Y:S01]  /*0680*/  LDS R29, [R4+0xc] ;  /* 0x00000c00041d7984 */ /* 0x000fe20000000800 */
[----:B-1----:R-:W-:Y:S01]  /*0690*/  FFMA R23, R23, R24, R16 ;  /* 0x0000001817177223 */ /* 0x002fe20000000010 */
[----:B------:R-:W-:-:S02]  /*06a0*/  IMAD R24, R17, 0x4, R28 ;  /* 0x0000000411187824 */ /* 0x000fc400078e021c */
[----:B------:R-:W-:Y:S03]  /*06b0*/  LDS R16, [R4] ;  /* 0x0000000004107984 */ /* 0x000fe60000000800 */
[C---:B------:R-:W-:Y:S01]  /*06c0*/  LEA R25, R17.reuse, R24, 0x2 ;  /* 0x0000001811197211 */ /* 0x040fe200078e10ff */
[----:B--2---:R-:W-:Y:S02]  /*06d0*/  FFMA R22, R22, R26, R23 ;  /* 0x0000001a16167223 */ /* 0x004fe40000000017 */
[----:B------:R-:W1:Y:S02]  /*06e0*/  LDS R23, [R24] ;  /* 0x0000000018177984 */ /* 0x000e640000000800 */
[----:B------:R-:W-:Y:S02]  /*06f0*/  IMAD R26, R17, 0x4, R25 ;  /* 0x00000004111a7824 */ /* 0x000fe400078e0219 */
[----:B0-----:R-:W-:-:S02]  /*0700*/  FFMA R22, R19, R20, R22 ;  /* 0x0000001413167223 */ /* 0x001fc40000000016 */
[----:B------:R0:W-:Y:S04]  /*0710*/  LDS R19, [R4+0x4] ;  /* 0x0000040004137984 */ /* 0x0001e80000000800 */
[----:B------:R-:W2:Y:S01]  /*0720*/  LDS R20, [R25] ;  /* 0x0000000019147984 */ /* 0x000ea20000000800 */
[----:B---3--:R-:W-:Y:S01]  /*0730*/  FFMA R5, R5, R18, R22 ;  /* 0x0000001205057223 */ /* 0x008fe20000000016 */
[----:B------:R-:W-:Y:S01]  /*0740*/  LEA R18, R17, R26, 0x2 ;  /* 0x0000001a11127211 */ /* 0x000fe200078e10ff */
[----:B0-----:R-:W-:Y:S01]  /*0750*/  VIADD R4, R4, 0x20 ;  /* 0x0000002004047836 */ /* 0x001fe20000000000 */
[----:B------:R-:W0:Y:S04]  /*0760*/  LDS R26, [R26] ;  /* 0x000000001a1a7984 */ /* 0x000e280000000800 */
[----:B------:R-:W3:Y:S01]  /*0770*/  LDS R18, [R18] ;  /* 0x0000000012127984 */ /* 0x000ee20000000800 */
[----:B-1----:R-:W-:-:S04]  /*0780*/  FFMA R16, R16, R23, R5 ;  /* 0x0000001710107223 */ /* 0x002fc80000000005 */
[----:B--2---:R-:W-:-:S04]  /*0790*/  FFMA R16, R19, R20, R16 ;  /* 0x0000001413107223 */ /* 0x004fc80000000010 */
[----:B0-----:R-:W-:-:S04]  /*07a0*/  FFMA R16, R27, R26, R16 ;  /* 0x0000001a1b107223 */ /* 0x001fc80000000010 */
[----:B---3--:R-:W-:Y:S01]  /*07b0*/  FFMA R16, R29, R18, R16 ;  /* 0x000000121d107223 */ /* 0x008fe20000000010 */
[----:B------:R-:W-:Y:S06]  /*07c0*/  @P1 BRA `(.L_x_3) ;  /* 0xfffffffc00701947 */ /* 0x000fec000383ffff */
[----:B------:R-:W-:-:S07]  /*07d0*/  MOV R2, R10 ;  /* 0x0000000a00027202 */ /* 0x000fce0000000f00 */
.L_x_2:
[----:B------:R-:W-:-:S13]  /*07e0*/  ISETP.NE.AND P1, PT, R21, RZ, PT ;  /* 0x000000ff1500720c */ /* 0x000fda0003f25270 */
[----:B------:R-:W-:Y:S05]  /*07f0*/  @!P1 BRA `(.L_x_1) ;  /* 0x0000000000c09947 */ /* 0x000fea0003800000 */
[----:B------:R-:W-:Y:S01]  /*0800*/  VIADD R3, R21, 0xffffffff ;  /* 0xffffffff15037836 */ /* 0x000fe20000000000 */
[----:B------:R-:W-:-:S04]  /*0810*/  ISETP.NE.AND P2, PT, R12, RZ, PT ;  /* 0x000000ff0c00720c */ /* 0x000fc80003f45270 */
[----:B------:R-:W-:-:S13]  /*0820*/  ISETP.GE.U32.AND P1, PT, R3, 0x3, PT ;  /* 0x000000030300780c */ /* 0x000fda0003f26070 */
[----:B------:R-:W-:Y:S05]  /*0830*/  @!P1 BRA `(.L_x_4) ;  /* 0x0000000000509947 */ /* 0x000fea0003800000 */
[C---:B------:R-:W-:Y:S01]  /*0840*/  IMAD R5, R2.reuse, R17, R6 ;  /* 0x0000001102057224 */ /* 0x040fe200078e0206 */
[----:B------:R-:W-:Y:S01]  /*0850*/  IADD3 R3, PT, PT, R11, R2, RZ ;  /* 0x000000020b037210 */ /* 0x000fe20007ffe0ff */
[----:B------:R-:W-:Y:S02]  /*0860*/  VIADD R2, R2, 0x4 ;  /* 0x0000000402027836 */ /* 0x000fe40000000000 */
[----:B------:R-:W-:Y:S01]  /*0870*/  IMAD R4, R5, 0x4, R14 ;  /* 0x0000000405047824 */ /* 0x000fe200078e020e */
[----:B------:R-:W-:-:S04]  /*0880*/  LEA R3, R3, UR5, 0x2 ;  /* 0x0000000503037c11 */ /* 0x000fc8000f8e10ff */
[C---:B------:R-:W-:Y:S01]  /*0890*/  LEA R22, R17.reuse, R4, 0x2 ;  /* 0x0000000411167211 */ /* 0x040fe200078e10ff */
[----:B0-----:R-:W-:Y:S04]  /*08a0*/  LDS R18, [R4] ;  /* 0x0000000004127984 */ /* 0x001fe80000000800 */
[----:B------:R-:W0:Y:S01]  /*08b0*/  LDS R5, [R3] ;  /* 0x0000000003057984 */ /* 0x000e220000000800 */
[----:B------:R-:W-:-:S03]  /*08c0*/  IMAD R26, R17, 0x4, R22 ;  /* 0x00000004111a7824 */ /* 0x000fc600078e0216 */
[----:B------:R-:W-:Y:S02]  /*08d0*/  LDS R20, [R3+0x4] ;  /* 0x0000040003147984 */ /* 0x000fe40000000800 */
[----:B------:R-:W-:Y:S02]  /*08e0*/  LEA R19, R17, R26, 0x2 ;  /* 0x0000001a11137211 */ /* 0x000fe400078e10ff */
[----:B------:R-:W1:Y:S04]  /*08f0*/  LDS R22, [R22] ;  /* 0x0000000016167984 */ /* 0x000e680000000800 */
[----:B------:R-:W-:Y:S04]  /*0900*/  LDS R24, [R3+0x8] ;  /* 0x0000080003187984 */ /* 0x000fe80000000800 */
[----:B------:R-:W2:Y:S04]  /*0910*/  LDS R26, [R26] ;  /* 0x000000001a1a7984 */ /* 0x000ea80000000800 */
[----:B------:R-:W-:Y:S04]  /*0920*/  LDS R28, [R3+0xc] ;  /* 0x00000c00031c7984 */ /* 0x000fe80000000800 */
[----:B------:R-:W3:Y:S01]  /*0930*/  LDS R19, [R19] ;  /* 0x0000000013137984 */ /* 0x000ee20000000800 */
[----:B0-----:R-:W-:-:S04]  /*0940*/  FFMA R5, R5, R18, R16 ;  /* 0x0000001205057223 */ /* 0x001fc80000000010 */
[----:B-1----:R-:W-:-:S04]  /*0950*/  FFMA R5, R20, R22, R5 ;  /* 0x0000001614057223 */ /* 0x002fc80000000005 */
[----:B--2---:R-:W-:-:S04]  /*0960*/  FFMA R5, R24, R26, R5 ;  /* 0x0000001a18057223 */ /* 0x004fc80000000005 */
[----:B---3--:R-:W-:-:S07]  /*0970*/  FFMA R16, R28, R19, R5 ;  /* 0x000000131c107223 */ /* 0x008fce0000000005 */
.L_x_4:
[----:B------:R-:W-:Y:S05]  /*0980*/  @!P2 BRA `(.L_x_1) ;  /* 0x00000000005ca947 */ /* 0x000fea0003800000 */
[----:B------:R-:W-:Y:S02]  /*0990*/  ISETP.NE.AND P1, PT, R12, 0x1, PT ;  /* 0x000000010c00780c */ /* 0x000fe40003f25270 */
[----:B------:R-:W-:-:S11]  /*09a0*/  LOP3.LUT P2, RZ, R17, 0x1, RZ, 0xc0, !PT ;  /* 0x0000000111ff7812 */ /* 0x000fd6000784c0ff */
[----:B------:R-:W-:Y:S05]  /*09b0*/  @!P1 BRA `(.L_x_5) ;  /* 0x0000000000309947 */ /* 0x000fea0003800000 */
[C---:B------:R-:W-:Y:S01]  /*09c0*/  IMAD R5, R2.reuse, R17, R6 ;  /* 0x0000001102057224 */ /* 0x040fe200078e0206 */
[----:B------:R-:W-:Y:S01]  /*09d0*/  IADD3 R3, PT, PT, R11, R2, RZ ;  /* 0x000000020b037210 */ /* 0x000fe20007ffe0ff */
[----:B------:R-:W-:Y:S02]  /*09e0*/  VIADD R2, R2, 0x2 ;  /* 0x0000000202027836 */ /* 0x000fe40000000000 */
[----:B------:R-:W-:Y:S01]  /*09f0*/  IMAD R4, R5, 0x4, R14 ;  /* 0x0000000405047824 */ /* 0x000fe200078e020e */
[----:B------:R-:W-:-:S04]  /*0a00*/  LEA R3, R3, UR5, 0x2 ;  /* 0x0000000503037c11 */ /* 0x000fc8000f8e10ff */
[----:B0-----:R-:W-:Y:S01]  /*0a10*/  LEA R19, R17, R4, 0x2 ;  /* 0x0000000411137211 */ /* 0x001fe200078e10ff */
[----:B------:R-:W-:Y:S04]  /*0a20*/  LDS R18, [R4] ;  /* 0x0000000004127984 */ /* 0x000fe80000000800 */
[----:B------:R-:W0:Y:S04]  /*0a30*/  LDS R5, [R3] ;  /* 0x0000000003057984 */ /* 0x000e280000000800 */
[----:B------:R-:W-:Y:S04]  /*0a40*/  LDS R20, [R3+0x4] ;  /* 0x0000040003147984 */ /* 0x000fe80000000800 */
[----:B------:R-:W1:Y:S01]  /*0a50*/  LDS R19, [R19] ;  /* 0x0000000013137984 */ /* 0x000e620000000800 */
[----:B0-----:R-:W-:-:S04]  /*0a60*/  FFMA R5, R5, R18, R16 ;  /* 0x0000001205057223 */ /* 0x001fc80000000010 */
[----:B-1----:R-:W-:-:S07]  /*0a70*/  FFMA R16, R20, R19, R5 ;  /* 0x0000001314107223 */ /* 0x002fce0000000005 */
.L_x_5:
[----:B------:R-:W-:Y:S05]  /*0a80*/  @!P2 BRA `(.L_x_1) ;  /* 0x00000000001ca947 */ /* 0x000fea0003800000 */
[----:B------:R-:W-:Y:S01]  /*0a90*/  IMAD R17, R2, R17, R6 ;  /* 0x0000001102117224 */ /* 0x000fe200078e0206 */
[----:B------:R-:W-:-:S03]  /*0aa0*/  IADD3 R2, PT, PT, R11, R2, RZ ;  /* 0x000000020b027210 */ /* 0x000fc60007ffe0ff */
[----:B------:R-:W-:Y:S01]  /*0ab0*/  IMAD R17, R17, 0x4, R14 ;  /* 0x0000000411117824 */ /* 0x000fe200078e020e */
[----:B------:R-:W-:-:S05]  /*0ac0*/  LEA R2, R2, UR5, 0x2 ;  /* 0x0000000502027c11 */ /* 0x000fca000f8e10ff */
[----:B------:R-:W-:Y:S04]  /*0ad0*/  LDS R3, [R2] ;  /* 0x0000000002037984 */ /* 0x000fe80000000800 */
[----:B------:R-:W1:Y:S02]  /*0ae0*/  LDS R17, [R17] ;  /* 0x0000000011117984 */ /* 0x000e640000000800 */
[----:B-1----:R-:W-:-:S07]  /*0af0*/  FFMA R16, R3, R17, R16 ;  /* 0x0000001103107223 */ /* 0x002fce0000000010 */
.L_x_1:
[----:B------:R-:W-:Y:S06]  /*0b00*/  BAR.SYNC.DEFER_BLOCKING 0x0 ;  /* 0x0000000000007b1d */ /* 0x000fec0000010000 */
[----:B------:R-:W-:Y:S05]  /*0b10*/  @P0 BRA `(.L_x_6) ;  /* 0xfffffff8000c0947 */ /* 0x000fea000383ffff */
.L_x_0:
[----:B------:R-:W1:Y:S01]  /*0b20*/  LDCU UR4, c[0x0][0x398] ;  /* 0x00007300ff0477ac */ /* 0x000e620008000800 */
[----:B------:R-:W2:Y:S01]  /*0b30*/  LDCU UR5, c[0x0][0x3a0] ;  /* 0x00007400ff0577ac */ /* 0x000ea20008000800 */
[----:B-1----:R-:W-:-:S04]  /*0b40*/  ISETP.GE.AND P0, PT, R9, UR4, PT ;  /* 0x0000000409007c0c */ /* 0x002fc8000bf06270 */
[----:B--2---:R-:W-:-:S13]  /*0b50*/  ISETP.GE.OR P0, PT, R8, UR5, P0 ;  /* 0x0000000508007c0c */ /* 0x004fda0008706670 */
[----:B------:R-:W-:Y:S05]  /*0b60*/  @P0 EXIT ;  /* 0x000000000000094d */ /* 0x000fea0003800000 */
[----:B------:R-:W1:Y:S01]  /*0b70*/  LDC.64 R2, c[0x0][0x390] ;  /* 0x0000e400ff027b82 */ /* 0x000e620000000a00 */
[----:B------:R-:W-:-:S04]  /*0b80*/  IMAD R9, R9, UR5, R8 ;  /* 0x0000000509097c24 */ /* 0x000fc8000f8e0208 */
[----:B-1----:R-:W-:-:S05]  /*0b90*/  IMAD.WIDE R2, R9, 0x4, R2 ;  /* 0x0000000409027825 */ /* 0x002fca00078e0202 */
[----:B------:R-:W-:Y:S01]  /*0ba0*/  STG.E desc[UR6][R2.64], R16 ;  /* 0x0000001002007986 */ /* 0x000fe2000c101906 */
[----:B------:R-:W-:Y:S05]  /*0bb0*/  EXIT ;  /* 0x000000000000794d */ /* 0x000fea0003800000 */
.L_x_7:
[----:B------:R-:W-:-:S00]  /*0bc0*/  BRA `(.L_x_7) ;  /* 0xfffffffc00fc7947 */ /* 0x000fc0000383ffff */
[----:B------:R-:W-:-:S00]  /*0bd0*/  NOP ;  /* 0x0000000000007918 */ /* 0x000fc00000000000 */
        /* <DEDUP_REMOVED lines=10> */
.L_x_13:


//--------------------- .text._Z13matrixMultGPUPfS_S_iii --------------------------
	.section	.text._Z13matrixMultGPUPfS_S_iii,"ax",@progbits
	.align	128
        .global         _Z13matrixMultGPUPfS_S_iii
        .type           _Z13matrixMultGPUPfS_S_iii,@function
        .size           _Z13matrixMultGPUPfS_S_iii,(.L_x_14 - _Z13matrixMultGPUPfS_S_iii)
        .other          _Z13matrixMultGPUPfS_S_iii,@"STO_CUDA_ENTRY STV_DEFAULT"
_Z13matrixMultGPUPfS_S_iii:
.text._Z13matrixMultGPUPfS_S_iii:
[----:B------:R-:W-:Y:S01]  /*0000*/  LDC R1, c[0x0][0x37c] ;  /* 0x0000df00ff017b82 */ /* 0x000fe20000000800 */
[----:B------:R-:W0:Y:S07]  /*0010*/  S2R R5, SR_TID.X ;  /* 0x0000000000057919 */ /* 0x000e2e0000002100 */
[----:B------:R-:W1:Y:S01]  /*0020*/  LDC R16, c[0x0][0x364] ;  /* 0x0000d900ff107b82 */ /* 0x000e620000000800 */
[----:B------:R-:W2:Y:S01]  /*0030*/  LDCU UR6, c[0x0][0x398] ;  /* 0x00007300ff0677ac */ /* 0x000ea20008000800 */
[----:B------:R-:W1:Y:S06]  /*0040*/  S2R R3, SR_TID.Y ;  /* 0x0000000000037919 */ /* 0x000e6c0000002200 */
[----:B------:R-:W0:Y:S08]  /*0050*/  S2UR UR5, SR_CTAID.X ;  /* 0x00000000000579c3 */ /* 0x000e300000002500 */
[----:B------:R-:W0:Y:S08]  /*0060*/  LDC R0, c[0x0][0x360] ;  /* 0x0000d800ff007b82 */ /* 0x000e300000000800 */
[----:B------:R-:W1:Y:S08]  /*0070*/  S2UR UR4, SR_CTAID.Y ;  /* 0x00000000000479c3 */ /* 0x000e700000002600 */
[----:B------:R-:W3:Y:S01]  /*0080*/  LDC R17, c[0x0][0x3a0] ;  /* 0x0000e800ff117b82 */ /* 0x000ee20000000800 */
[----:B0-----:R-:W-:-:S02]  /*0090*/  IMAD R0, R0, UR5, R5 ;  /* 0x0000000500007c24 */ /* 0x001fc4000f8e0205 */
[----:B-1----:R-:W-:-:S03]  /*00a0*/  IMAD R16, R16, UR4, R3 ;  /* 0x0000000410107c24 */ /* 0x002fc6000f8e0203 */
[----:B---3--:R-:W-:-:S04]  /*00b0*/  ISETP.GE.AND P0, PT, R0, R17, PT ;  /* 0x000000110000720c */ /* 0x008fc80003f06270 */
[----:B--2---:R-:W-:-:S13]  /*00c0*/  ISETP.GE.OR P0, PT, R16, UR6, P0 ;  /* 0x0000000610007c0c */ /* 0x004fda0008706670 */
[----:B------:R-:W-:Y:S05]  /*00d0*/  @P0 EXIT ;  /* 0x000000000000094d */ /* 0x000fea0003800000 */
[----:B------:R-:W0:Y:S01]  /*00e0*/  LDC R19, c[0x0][0x39c] ;  /* 0x0000e700ff137b82 */ /* 0x000e220000000800 */
[----:B------:R-:W1:Y:S01]  /*00f0*/  LDCU.64 UR4, c[0x0][0x358] ;  /* 0x00006b00ff0477ac */ /* 0x000e620008000a00 */
[----:B------:R-:W-:Y:S01]  /*0100*/  HFMA2 R24, -RZ, RZ, 0, 0 ;  /* 0x00000000ff187431 */ /* 0x000fe200000001ff */
[----:B0-----:R-:W-:-:S13]  /*0110*/  ISETP.GE.AND P0, PT, R19, 0x1, PT ;  /* 0x000000011300780c */ /* 0x001fda0003f06270 */
[----:B-1----:R-:W-:Y:S05]  /*0120*/  @!P0 BRA `(.L_x_8) ;  /* 0x0000000400e08947 */ /* 0x002fea0003800000 */
[C---:B------:R-:W-:Y:S01]  /*0130*/  ISETP.GE.U32.AND P1, PT, R19.reuse, 0x8, PT ;  /* 0x000000081300780c */ /* 0x040fe20003f26070 */
[----:B------:R-:W-:Y:S01]  /*0140*/  IMAD R20, R16, R19, RZ ;  /* 0x0000001310147224 */ /* 0x000fe200078e02ff */
[----:B------:R-:W-:Y:S02]  /*0150*/  LOP3.LUT R27, R19, 0x7, RZ, 0xc0, !PT ;  /* 0x00000007131b7812 */ /* 0x000fe400078ec0ff */
[----:B------:R-:W-:Y:S02]  /*0160*/  MOV R24, RZ ;  /* 0x000000ff00187202 */ /* 0x000fe40000000f00 */
[----:B------:R-:W-:Y:S02]  /*0170*/  ISETP.NE.AND P0, PT, R27, RZ, PT ;  /* 0x000000ff1b00720c */ /* 0x000fe40003f05270 */
[----:B------:R-:W-:-:S05]  /*0180*/  MOV R21, RZ ;  /* 0x000000ff00157202 */ /* 0x000fca0000000f00 */
[----:B------:R-:W-:Y:S06]  /*0190*/  @!P1 BRA `(.L_x_9) ;  /* 0x0000000000c49947 */ /* 0x000fec0003800000 */
[----:B------:R-:W0:Y:S01]  /*01a0*/  LDC.64 R2, c[0x0][0x380] ;  /* 0x0000e000ff027b82 */ /* 0x000e220000000a00 */
[----:B------:R-:W-:Y:S02]  /*01b0*/  LOP3.LUT R21, R19, 0x7ffffff8, RZ, 0xc0, !PT ;  /* 0x7ffffff813157812 */ /* 0x000fe400078ec0ff */
[----:B------:R-:W-:Y:S02]  /*01c0*/  MOV R24, RZ ;  /* 0x000000ff00187202 */ /* 0x000fe40000000f00 */
[----:B------:R-:W-:Y:S02]  /*01d0*/  MOV R18, R0 ;  /* 0x0000000000127202 */ /* 0x000fe40000000f00 */
[----:B------:R-:W-:Y:S01]  /*01e0*/  IADD3 R22, PT, PT, -R21, RZ, RZ ;  /* 0x000000ff15167210 */ /* 0x000fe20007ffe1ff */
[----:B0-----:R-:W-:-:S03]  /*01f0*/  IMAD.WIDE.U32 R2, R20, 0x4, R2 ;  /* 0x0000000414027825 */ /* 0x001fc600078e0002 */
[----:B------:R-:W-:-:S04]  /*0200*/  IADD3 R4, P1, PT, R2, 0x10, RZ ;  /* 0x0000001002047810 */ /* 0x000fc80007f3e0ff */
[----:B------:R-:W-:-:S09]  /*0210*/  IADD3.X R5, PT, PT, RZ, R3, RZ, P1, !PT ;  /* 0x00000003ff057210 */ /* 0x000fd20000ffe4ff */
.L_x_10:
[----:B------:R-:W0:Y:S01]  /*0220*/  LDC.64 R14, c[0x0][0x388] ;  /* 0x0000e200ff0e7b82 */ /* 0x000e220000000a00 */
[----:B------:R-:W-:Y:S02]  /*0230*/  MOV R2, R4 ;  /* 0x0000000400027202 */ /* 0x000fe40000000f00 */
[----:B------:R-:W-:-:S05]  /*0240*/  MOV R3, R5 ;  /* 0x0000000500037202 */ /* 0x000fca0000000f00 */
[----:B------:R-:W2:Y:S04]  /*0250*/  LDG.E R25, desc[UR4][R2.64+-0x10] ;  /* 0xfffff00402197981 */ /* 0x000ea8000c1e1900 */
[----:B------:R-:W3:Y:S04]  /*0260*/  LDG.E R23, desc[UR4][R2.64+-0xc] ;  /* 0xfffff40402177981 */ /* 0x000ee8000c1e1900 */
[----:B------:R-:W4:Y:S04]  /*0270*/  LDG.E R29, desc[UR4][R2.64+-0x8] ;  /* 0xfffff804021d7981 */ /* 0x000f28000c1e1900 */
[----:B------:R-:W5:Y:S01]  /*0280*/  LDG.E R28, desc[UR4][R2.64+-0x4] ;  /* 0xfffffc04021c7981 */ /* 0x000f62000c1e1900 */
[----:B0-----:R-:W-:-:S05]  /*0290*/  IMAD.WIDE R14, R18, 0x4, R14 ;  /* 0x00000004120e7825 */ /* 0x001fca00078e020e */
[----:B------:R0:W2:Y:S01]  /*02a0*/  LDG.E R26, desc[UR4][R14.64] ;  /* 0x000000040e1a7981 */ /* 0x0000a2000c1e1900 */
[----:B------:R-:W-:-:S04]  /*02b0*/  IMAD.WIDE R12, R17, 0x4, R14 ;  /* 0x00000004110c7825 */ /* 0x000fc800078e020e */
[C---:B------:R-:W-:Y:S02]  /*02c0*/  IMAD.WIDE R4, R17.reuse, 0x4, R12 ;  /* 0x0000000411047825 */ /* 0x040fe400078e020c */
[----:B------:R-:W3:Y:S02]  /*02d0*/  LDG.E R12, desc[UR4][R12.64] ;  /* 0x000000040c0c7981 */ /* 0x000ee4000c1e1900 */
[C---:B------:R-:W-:Y:S02]  /*02e0*/  IMAD.WIDE R8, R17.reuse, 0x4, R4 ;  /* 0x0000000411087825 */ /* 0x040fe400078e0204 */
[----:B------:R-:W4:Y:S02]  /*02f0*/  LDG.E R4, desc[UR4][R4.64] ;  /* 0x0000000404047981 */ /* 0x000f24000c1e1900 */
[C---:B------:R-:W-:Y:S02]  /*0300*/  IMAD.WIDE R6, R17.reuse, 0x4, R8 ;  /* 0x0000000411067825 */ /* 0x040fe400078e0208 */
[----:B------:R-:W5:Y:S02]  /*0310*/  LDG.E R8, desc[UR4][R8.64] ;  /* 0x0000000408087981 */ /* 0x000f64000c1e1900 */
[----:B------:R-:W-:-:S02]  /*0320*/  IMAD.WIDE R10, R17, 0x4, R6 ;  /* 0x00000004110a7825 */ /* 0x000fc400078e0206 */
[----:B------:R-:W5:Y:S04]  /*0330*/  LDG.E R5, desc[UR4][R2.64] ;  /* 0x0000000402057981 */ /* 0x000f68000c1e1900 */
[----:B------:R-:W5:Y:S01]  /*0340*/  LDG.E R6, desc[UR4][R6.64] ;  /* 0x0000000406067981 */ /* 0x000f62000c1e1900 */
[----:B0-----:R-:W-:-:S03]  /*0350*/  IMAD.WIDE R14, R17, 0x4, R10 ;  /* 0x00000004110e7825 */ /* 0x001fc600078e020a */
[----:B------:R-:W5:Y:S04]  /*0360*/  LDG.E R10, desc[UR4][R10.64] ;  /* 0x000000040a0a7981 */ /* 0x000f68000c1e1900 */
[----:B------:R-:W5:Y:S04]  /*0370*/  LDG.E R13, desc[UR4][R14.64] ;  /* 0x000000040e0d7981 */ /* 0x000f68000c1e1900 */
[----:B------:R-:W5:Y:S04]  /*0380*/  LDG.E R7, desc[UR4][R2.64+0x4] ;  /* 0x0000040402077981 */ /* 0x000f68000c1e1900 */
[----:B------:R-:W5:Y:S01]  /*0390*/  LDG.E R9, desc[UR4][R2.64+0xc] ;  /* 0x00000c0402097981 */ /* 0x000f62000c1e1900 */
[----:B--2---:R-:W-:Y:S01]  /*03a0*/  FFMA R26, R25, R26, R24 ;  /* 0x0000001a191a7223 */ /* 0x004fe20000000018 */
[----:B------:R-:W-:-:S02]  /*03b0*/  IMAD.WIDE R24, R17, 0x4, R14 ;  /* 0x0000000411187825 */ /* 0x000fc400078e020e */
[----:B------:R-:W2:Y:S04]  /*03c0*/  LDG.E R14, desc[UR4][R2.64+0x8] ;  /* 0x00000804020e7981 */ /* 0x000ea8000c1e1900 */
[----:B------:R-:W2:Y:S01]  /*03d0*/  LDG.E R24, desc[UR4][R24.64] ;  /* 0x0000000418187981 */ /* 0x000ea2000c1e1900 */
[----:B---3--:R-:W-:Y:S01]  /*03e0*/  FFMA R12, R23, R12, R26 ;  /* 0x0000000c170c7223 */ /* 0x008fe2000000001a */
[----:B------:R-:W-:-:S03]  /*03f0*/  IADD3 R22, PT, PT, R22, 0x8, RZ ;  /* 0x0000000816167810 */ /* 0x000fc60007ffe0ff */
[----:B----4-:R-:W-:Y:S01]  /*0400*/  FFMA R29, R29, R4, R12 ;  /* 0x000000041d1d7223 */ /* 0x010fe2000000000c */
[----:B------:R-:W-:-:S03]  /*0410*/  ISETP.NE.AND P1, PT, R22, RZ, PT ;  /* 0x000000ff1600720c */ /* 0x000fc60003f25270 */
[----:B-----5:R-:W-:Y:S01]  /*0420*/  FFMA R8, R28, R8, R29 ;  /* 0x000000081c087223 */ /* 0x020fe2000000001d */
[----:B------:R-:W-:-:S03]  /*0430*/  IADD3 R4, P2, PT, R2, 0x20, RZ ;  /* 0x0000002002047810 */ /* 0x000fc60007f5e0ff */
[----:B------:R-:W-:Y:S01]  /*0440*/  FFMA R6, R5, R6, R8 ;  /* 0x0000000605067223 */ /* 0x000fe20000000008 */
[----:B------:R-:W-:Y:S02]  /*0450*/  IADD3.X R5, PT, PT, RZ, R3, RZ, P2, !PT ;  /* 0x00000003ff057210 */ /* 0x000fe400017fe4ff */
[----:B------:R-:W-:Y:S01]  /*0460*/  LEA R18, R17, R18, 0x3 ;  /* 0x0000001211127211 */ /* 0x000fe200078e18ff */
[----:B------:R-:W-:-:S04]  /*0470*/  FFMA R7, R7, R10, R6 ;  /* 0x0000000a07077223 */ /* 0x000fc80000000006 */
[----:B--2---:R-:W-:-:S04]  /*0480*/  FFMA R14, R14, R13, R7 ;  /* 0x0000000d0e0e7223 */ /* 0x004fc80000000007 */
[----:B------:R-:W-:Y:S01]  /*0490*/  FFMA R24, R9, R24, R14 ;  /* 0x0000001809187223 */ /* 0x000fe2000000000e */
[----:B------:R-:W-:Y:S06]  /*04a0*/  @P1 BRA `(.L_x_10) ;  /* 0xfffffffc005c1947 */ /* 0x000fec000383ffff */
.L_x_9:
[----:B------:R-:W-:Y:S05]  /*04b0*/  @!P0 BRA `(.L_x_8) ;  /* 0x0000000000fc8947 */ /* 0x000fea0003800000 */
[----:B------:R-:W-:Y:S02]  /*04c0*/  ISETP.GE.U32.AND P1, PT, R27, 0x4, PT ;  /* 0x000000041b00780c */ /* 0x000fe40003f26070 */
[----:B------:R-:W-:-:S04]  /*04d0*/  LOP3.LUT R14, R19, 0x3, RZ, 0xc0, !PT ;  /* 0x00000003130e7812 */ /* 0x000fc800078ec0ff */
[----:B------:R-:W-:-:S07]  /*04e0*/  ISETP.NE.AND P0, PT, R14, RZ, PT ;  /* 0x000000ff0e00720c */ /* 0x000fce0003f05270 */
[----:B------:R-:W-:Y:S06]  /*04f0*/  @!P1 BRA `(.L_x_11) ;  /* 0x00000000006c9947 */ /* 0x000fec0003800000 */
[----:B------:R-:W0:Y:S01]  /*0500*/  LDC.64 R4, c[0x0][0x388] ;  /* 0x0000e200ff047b82 */ /* 0x000e220000000a00 */
[----:B------:R-:W1:Y:S01]  /*0510*/  LDCU.64 UR6, c[0x0][0x380] ;  /* 0x00007000ff0677ac */ /* 0x000e620008000a00 */
[----:B------:R-:W-:Y:S01]  /*0520*/  IMAD R7, R21, R17, R0 ;  /* 0x0000001115077224 */ /* 0x000fe200078e0200 */
[CC--:B------:R-:W-:Y:S02]  /*0530*/  IADD3 R3, PT, PT, R20.reuse, R21.reuse, RZ ;  /* 0x0000001514037210 */ /* 0x0c0fe40007ffe0ff */
[----:B------:R-:W-:-:S03]  /*0540*/  IADD3 R8, P1, PT, R20, R21, RZ ;  /* 0x0000001514087210 */ /* 0x000fc60007f3e0ff */
[----:B------:R-:W2:Y:S01]  /*0550*/  LDC.64 R12, c[0x0][0x380] ;  /* 0x0000e000ff0c7b82 */ /* 0x000ea20000000a00 */
[----:B0-----:R-:W-:-:S04]  /*0560*/  IMAD.WIDE R4, R7, 0x4, R4 ;  /* 0x0000000407047825 */ /* 0x001fc800078e0204 */
[----:B------:R-:W-:Y:S02]  /*0570*/  IMAD.WIDE R6, R17, 0x4, R4 ;  /* 0x0000000411067825 */ /* 0x000fe400078e0204 */
[----:B------:R-:W3:Y:S02]  /*0580*/  LDG.E R4, desc[UR4][R4.64] ;  /* 0x0000000404047981 */ /* 0x000ee4000c1e1900 */
[----:B--2---:R-:W-:Y:S01]  /*0590*/  IMAD.WIDE.U32 R12, R3, 0x4, R12 ;  /* 0x00000004030c7825 */ /* 0x004fe200078e000c */
[----:B------:R-:W-:Y:S02]  /*05a0*/  IADD3.X R3, PT, PT, RZ, RZ, RZ, P1, !PT ;  /* 0x000000ffff037210 */ /* 0x000fe40000ffe4ff */
[----:B-1----:R-:W-:-:S03]  /*05b0*/  LEA R2, P1, R8, UR6, 0x2 ;  /* 0x0000000608027c11 */ /* 0x002fc6000f8210ff */
[----:B------:R-:W3:Y:S01]  /*05c0*/  LDG.E R13, desc[UR4][R12.64] ;  /* 0x000000040c0d7981 */ /* 0x000ee2000c1e1900 */
[----:B------:R-:W-:Y:S01]  /*05d0*/  LEA.HI.X R3, R8, UR7, R3, 0x2, P1 ;  /* 0x0000000708037c11 */ /* 0x000fe200088f1403 */
[C---:B------:R-:W-:Y:S02]  /*05e0*/  IMAD.WIDE R8, R17.reuse, 0x4, R6 ;  /* 0x0000000411087825 */ /* 0x040fe400078e0206 */
[----:B------:R-:W2:Y:S04]  /*05f0*/  LDG.E R6, desc[UR4][R6.64] ;  /* 0x0000000406067981 */ /* 0x000ea8000c1e1900 */
[----:B------:R-:W2:Y:S01]  /*0600*/  LDG.E R15, desc[UR4][R2.64+0x4] ;  /* 0x00000404020f7981 */ /* 0x000ea2000c1e1900 */
[----:B------:R-:W-:-:S03]  /*0610*/  IMAD.WIDE R10, R17, 0x4, R8 ;  /* 0x00000004110a7825 */ /* 0x000fc600078e0208 */
[----:B------:R-:W4:Y:S04]  /*0620*/  LDG.E R22, desc[UR4][R8.64] ;  /* 0x0000000408167981 */ /* 0x000f28000c1e1900 */
[----:B------:R-:W4:Y:S04]  /*0630*/  LDG.E R18, desc[UR4][R2.64+0x8] ;  /* 0x0000080402127981 */ /* 0x000f28000c1e1900 */
[----:B------:R-:W5:Y:S04]  /*0640*/  LDG.E R26, desc[UR4][R2.64+0xc] ;  /* 0x00000c04021a7981 */ /* 0x000f68000c1e1900 */
[----:B------:R-:W5:Y:S01]  /*0650*/  LDG.E R10, desc[UR4][R10.64] ;  /* 0x000000040a0a7981 */ /* 0x000f62000c1e1900 */
[----:B------:R-:W-:Y:S01]  /*0660*/  IADD3 R21, PT, PT, R21, 0x4, RZ ;  /* 0x0000000415157810 */ /* 0x000fe20007ffe0ff */
[----:B---3--:R-:W-:-:S04]  /*0670*/  FFMA R24, R13, R4, R24 ;  /* 0x000000040d187223 */ /* 0x008fc80000000018 */
[----:B--2---:R-:W-:-:S04]  /*0680*/  FFMA R15, R15, R6, R24 ;  /* 0x000000060f0f7223 */ /* 0x004fc80000000018 */
[----:B----4-:R-:W-:-:S04]  /*0690*/  FFMA R15, R18, R22, R15 ;  /* 0x00000016120f7223 */ /* 0x010fc8000000000f */
[----:B-----5:R-:W-:-:S07]  /*06a0*/  FFMA R24, R26, R10, R15 ;  /* 0x0000000a1a187223 */ /* 0x020fce000000000f */
.L_x_11:
[----:B------:R-:W-:Y:S05]  /*06b0*/  @!P0 BRA `(.L_x_8) ;  /* 0x00000000007c8947 */ /* 0x000fea0003800000 */
[----:B------:R-:W-:Y:S01]  /*06c0*/  ISETP.NE.AND P1, PT, R14, 0x1, PT ;  /* 0x000000010e00780c */ /* 0x000fe20003f25270 */
[----:B------:R-:W0:Y:S01]  /*06d0*/  LDC.64 R10, c[0x0][0x380] ;  /* 0x0000e000ff0a7b82 */ /* 0x000e220000000a00 */
[----:B------:R-:W-:-:S04]  /*06e0*/  LOP3.LUT R19, R19, 0x1, RZ, 0xc0, !PT ;  /* 0x0000000113137812 */ /* 0x000fc800078ec0ff */
[----:B------:R-:W-:-:S03]  /*06f0*/  ISETP.NE.U32.AND P0, PT, R19, 0x1, PT ;  /* 0x000000011300780c */ /* 0x000fc60003f05070 */
[----:B------:R-:W1:Y:S04]  /*0700*/  LDC.64 R8, c[0x0][0x388] ;  /* 0x0000e200ff087b82 */ /* 0x000e680000000a00 */
[CC--:B------:R-:W-:Y:S02]  /*0710*/  @P1 IADD3 R13, PT, PT, R20.reuse, R21.reuse, RZ ;  /* 0x00000015140d1210 */ /* 0x0c0fe40007ffe0ff */
[----:B------:R-:W-:Y:S02]  /*0720*/  @P1 IADD3 R12, P2, PT, R20, R21, RZ ;  /* 0x00000015140c1210 */ /* 0x000fe40007f5e0ff */
[----:B------:R-:W2:Y:S02]  /*0730*/  @P1 LDC.64 R2, c[0x0][0x380] ;  /* 0x0000e000ff021b82 */ /* 0x000ea40000000a00 */
[----:B------:R-:W-:-:S06]  /*0740*/  @P1 IADD3.X R14, PT, PT, RZ, RZ, RZ, P2, !PT ;  /* 0x000000ffff0e1210 */ /* 0x000fcc00017fe4ff */
[----:B------:R-:W3:Y:S01]  /*0750*/  LDC.64 R4, c[0x0][0x380] ;  /* 0x0000e000ff047b82 */ /* 0x000ee20000000a00 */
[----:B0-----:R-:W-:-:S04]  /*0760*/  @P1 IMAD.WIDE.U32 R10, R13, 0x4, R10 ;  /* 0x000000040d0a1825 */ /* 0x001fc800078e000a */
[C---:B------:R-:W-:Y:S01]  /*0770*/  @P1 IMAD R13, R21.reuse, R17, R0 ;  /* 0x00000011150d1224 */ /* 0x040fe200078e0200 */
[----:B------:R-:W-:Y:S01]  /*0780*/  @P1 IADD3 R21, PT, PT, R21, 0x2, RZ ;  /* 0x0000000215151810 */ /* 0x000fe20007ffe0ff */
[----:B------:R-:W4:Y:S01]  /*0790*/  @P1 LDG.E R11, desc[UR4][R10.64] ;  /* 0x000000040a0b1981 */ /* 0x000f22000c1e1900 */
[----:B------:R-:W0:Y:S01]  /*07a0*/  LDC.64 R6, c[0x0][0x388] ;  /* 0x0000e200ff067b82 */ /* 0x000e220000000a00 */
[----:B-1----:R-:W-:Y:S01]  /*07b0*/  @P1 IMAD.WIDE R8, R13, 0x4, R8 ;  /* 0x000000040d081825 */ /* 0x002fe200078e0208 */
[----:B------:R-:W-:Y:S02]  /*07c0*/  @!P0 IADD3 R15, PT, PT, R20, R21, RZ ;  /* 0x00000015140f8210 */ /* 0x000fe40007ffe0ff */
[----:B--2---:R-:W-:Y:S01]  /*07d0*/  @P1 LEA R2, P2, R12, R2, 0x2 ;  /* 0x000000020c021211 */ /* 0x004fe200078410ff */
[----:B------:R-:W-:-:S03]  /*07e0*/  @!P0 IMAD R21, R21, R17, R0 ;  /* 0x0000001115158224 */ /* 0x000fc600078e0200 */
[----:B------:R-:W-:Y:S01]  /*07f0*/  @P1 LEA.HI.X R3, R12, R3, R14, 0x2, P2 ;  /* 0x000000030c031211 */ /* 0x000fe200010f140e */
[----:B------:R-:W-:Y:S01]  /*0800*/  @P1 IMAD.WIDE R12, R17, 0x4, R8 ;  /* 0x00000004110c1825 */ /* 0x000fe200078e0208 */
[----:B------:R-:W4:Y:S03]  /*0810*/  @P1 LDG.E R14, desc[UR4][R8.64] ;  /* 0x00000004080e1981 */ /* 0x000f26000c1e1900 */
[----:B---3--:R-:W-:Y:S01]  /*0820*/  @!P0 IMAD.WIDE.U32 R4, R15, 0x4, R4 ;  /* 0x000000040f048825 */ /* 0x008fe200078e0004 */
[----:B------:R-:W2:Y:S04]  /*0830*/  @P1 LDG.E R2, desc[UR4][R2.64+0x4] ;  /* 0x0000040402021981 */ /* 0x000ea8000c1e1900 */
[----:B------:R-:W2:Y:S01]  /*0840*/  @P1 LDG.E R12, desc[UR4][R12.64] ;  /* 0x000000040c0c1981 */ /* 0x000ea2000c1e1900 */
[----:B0-----:R-:W-:-:S03]  /*0850*/  @!P0 IMAD.WIDE R6, R21, 0x4, R6 ;  /* 0x0000000415068825 */ /* 0x001fc600078e0206 */
[----:B------:R-:W3:Y:S04]  /*0860*/  @!P0 LDG.E R5, desc[UR4][R4.64] ;  /* 0x0000000404058981 */ /* 0x000ee8000c1e1900 */
[----:B------:R-:W3:Y:S01]  /*0870*/  @!P0 LDG.E R6, desc[UR4][R6.64] ;  /* 0x0000000406068981 */ /* 0x000ee2000c1e1900 */
[----:B----4-:R-:W-:-:S04]  /*0880*/  @P1 FFMA R11, R11, R14, R24 ;  /* 0x0000000e0b0b1223 */ /* 0x010fc80000000018 */
[----:B--2---:R-:W-:-:S04]  /*0890*/  @P1 FFMA R24, R2, R12, R11 ;  /* 0x0000000c02181223 */ /* 0x004fc8000000000b */
[----:B---3--:R-:W-:-:S07]  /*08a0*/  @!P0 FFMA R24, R5, R6, R24 ;  /* 0x0000000605188223 */ /* 0x008fce0000000018 */
.L_x_8:
[----:B------:R-:W0:Y:S01]  /*08b0*/  LDC.64 R2, c[0x0][0x390] ;  /* 0x0000e400ff027b82 */ /* 0x000e220000000a00 */
[----:B------:R-:W-:-:S04]  /*08c0*/  IMAD R17, R16, R17, R0 ;  /* 0x0000001110117224 */ /* 0x000fc800078e0200 */
[----:B0-----:R-:W-:-:S05]  /*08d0*/  IMAD.WIDE R2, R17, 0x4, R2 ;  /* 0x0000000411027825 */ /* 0x001fca00078e0202 */
[----:B------:R-:W-:Y:S01]  /*08e0*/  STG.E desc[UR4][R2.64], R24 ;  /* 0x0000001802007986 */ /* 0x000fe2000c101904 */
[----:B------:R-:W-:Y:S05]  /*08f0*/  EXIT ;  /* 0x000000000000794d */ /* 0x000fea0003800000 */
.L_x_12:
        /* <DEDUP_REMOVED lines=16> */
.L_x_14:


//--------------------- .nv.shared._Z10tiled_gemmPfS_S_iiiii --------------------------
	.section	.nv.shared._Z10tiled_gemmPfS_S_iiiii,"aw",@nobits
	.sectionflags	@""
	.align	16
	.zero		1024


//--------------------- .nv.shared.reserved.0     --------------------------
	.section	.nv.shared.reserved.0,"aw",@nobits
	.weak		__nv_reservedSMEM_offset_0_alias
	.size		__nv_reservedSMEM_offset_0_alias, 0, 64
	.other		__nv_reservedSMEM_offset_0_alias,@"STO_CUDA_RESERVED_SHARED STV_DEFAULT"
__nv_reservedSMEM_offset_0_alias:
	.zero		0
	.zero		64


//--------------------- .nv.shared._Z13matrixMultGPUPfS_S_iii --------------------------
	.section	.nv.shared._Z13matrixMultGPUPfS_S_iii,"aw",@nobits
	.sectionflags	@""
	.align	16
	.zero		1024


//--------------------- .nv.constant0._Z10tiled_gemmPfS_S_iiiii --------------------------
	.section	.nv.constant0._Z10tiled_gemmPfS_S_iiiii,"a",@progbits
	.sectionflags	@""
	.align	4
.nv.constant0._Z10tiled_gemmPfS_S_iiiii:
	.zero		940


//--------------------- .nv.constant0._Z13matrixMultGPUPfS_S_iii --------------------------
	.section	.nv.constant0._Z13matrixMultGPUPfS_S_iii,"a",@progbits
	.sectionflags	@""
	.align	4
.nv.constant0._Z13matrixMultGPUPfS_S_iii:
	.zero		932


//--------------------- SYMBOLS --------------------------

	.type		.nv.reservedSmem.offset0,@object
	.size		.nv.reservedSmem.offset0,0x4
	.type		.nv.reservedSmem.cap,@object
	.size		.nv.reservedSmem.cap,0x4
